//
// Generated by NVIDIA NVVM Compiler
//
// Compiler Build ID: CL-36424714
// Cuda compilation tools, release 13.0, V13.0.88
// Based on NVVM 20.0.0
//

.version 9.0
.target sm_100
.address_size 64

	// .globl	max_pooling

.visible .entry max_pooling(
	.param .u64 .ptr .align 1 max_pooling_param_0,
	.param .u64 .ptr .align 1 max_pooling_param_1,
	.param .u64 .ptr .align 1 max_pooling_param_2,
	.param .u32 max_pooling_param_3,
	.param .u32 max_pooling_param_4,
	.param .u32 max_pooling_param_5,
	.param .u32 max_pooling_param_6,
	.param .u32 max_pooling_param_7,
	.param .u32 max_pooling_param_8,
	.param .u32 max_pooling_param_9,
	.param .u32 max_pooling_param_10
)
{
	.reg .pred 	%p<70>;
	.reg .b32 	%r<211>;
	.reg .b32 	%f<85>;
	.reg .b64 	%rd<28>;

	ld.param.u64 	%rd6, [max_pooling_param_0];
	ld.param.u64 	%rd7, [max_pooling_param_1];
	ld.param.u64 	%rd8, [max_pooling_param_2];
	ld.param.u32 	%r64, [max_pooling_param_3];
	ld.param.u32 	%r65, [max_pooling_param_4];
	ld.param.u32 	%r66, [max_pooling_param_5];
	ld.param.u32 	%r67, [max_pooling_param_6];
	ld.param.u32 	%r68, [max_pooling_param_7];
	ld.param.u32 	%r69, [max_pooling_param_8];
	ld.param.u32 	%r70, [max_pooling_param_9];
	ld.param.u32 	%r71, [max_pooling_param_10];
	cvta.to.global.u64 	%rd1, %rd6;
	cvta.to.global.u64 	%rd2, %rd7;
	cvta.to.global.u64 	%rd3, %rd8;
	mov.u32 	%r72, %ctaid.x;
	mov.u32 	%r1, %ntid.x;
	mov.u32 	%r73, %tid.x;
	mad.lo.s32 	%r210, %r72, %r1, %r73;
	setp.ge.s32 	%p1, %r210, %r64;
	@%p1 bra 	$L__BB0_24;
	mul.lo.s32 	%r3, %r68, %r67;
	setp.gt.s32 	%p2, %r70, 0;
	mov.u32 	%r74, %nctaid.x;
	mul.lo.s32 	%r4, %r1, %r74;
	@%p2 bra 	$L__BB0_4;
	mul.lo.s32 	%r5, %r70, %r69;
$L__BB0_3:
	div.s32 	%r75, %r210, %r68;
	rem.s32 	%r76, %r75, %r67;
	mul.lo.s32 	%r77, %r75, %r68;
	sub.s32 	%r78, %r210, %r77;
	rem.s32 	%r79, %r210, %r3;
	sub.s32 	%r80, %r210, %r79;
	mad.lo.s32 	%r81, %r76, %r68, %r80;
	add.s32 	%r82, %r81, %r78;
	mul.wide.s32 	%rd9, %r82, 4;
	add.s64 	%rd10, %rd3, %rd9;
	mov.b32 	%r83, -8388609;
	st.global.u32 	[%rd10], %r83;
	mul.lo.s32 	%r84, %r82, %r5;
	mul.wide.s32 	%rd11, %r84, 4;
	add.s64 	%rd12, %rd2, %rd11;
	mov.b32 	%r85, 1065353216;
	st.global.u32 	[%rd12], %r85;
	add.s32 	%r210, %r210, %r4;
	setp.lt.s32 	%p3, %r210, %r64;
	@%p3 bra 	$L__BB0_3;
	bra.uni 	$L__BB0_24;
$L__BB0_4:
	setp.gt.s32 	%p4, %r69, 0;
	@%p4 bra 	$L__BB0_7;
	mul.lo.s32 	%r6, %r70, %r69;
$L__BB0_6:
	div.s32 	%r86, %r210, %r68;
	rem.s32 	%r87, %r86, %r67;
	mul.lo.s32 	%r88, %r86, %r68;
	sub.s32 	%r89, %r210, %r88;
	rem.s32 	%r90, %r210, %r3;
	sub.s32 	%r91, %r210, %r90;
	mad.lo.s32 	%r92, %r87, %r68, %r91;
	add.s32 	%r93, %r92, %r89;
	mul.wide.s32 	%rd13, %r93, 4;
	add.s64 	%rd14, %rd3, %rd13;
	mov.b32 	%r94, -8388609;
	st.global.u32 	[%rd14], %r94;
	mul.lo.s32 	%r95, %r93, %r6;
	mul.wide.s32 	%rd15, %r95, 4;
	add.s64 	%rd16, %rd2, %rd15;
	mov.b32 	%r96, 1065353216;
	st.global.u32 	[%rd16], %r96;
	add.s32 	%r210, %r210, %r4;
	setp.lt.s32 	%p5, %r210, %r64;
	@%p5 bra 	$L__BB0_6;
	bra.uni 	$L__BB0_24;
$L__BB0_7:
	and.b32  	%r7, %r69, 15;
	and.b32  	%r8, %r69, 7;
	and.b32  	%r9, %r69, 2147483632;
	and.b32  	%r10, %r69, 3;
	add.s64 	%rd4, %rd1, 32;
$L__BB0_8:
	div.s32 	%r12, %r210, %r3;
	div.s32 	%r98, %r210, %r68;
	rem.s32 	%r13, %r98, %r67;
	mul.lo.s32 	%r99, %r98, %r68;
	sub.s32 	%r14, %r210, %r99;
	mul.lo.s32 	%r100, %r12, %r65;
	mul.lo.s32 	%r15, %r14, %r71;
	mad.lo.s32 	%r16, %r13, %r71, %r100;
	mov.f32 	%f84, 0fFF7FFFFF;
	mov.b32 	%r185, 0;
	mov.u32 	%r208, %r185;
	mov.u32 	%r207, %r185;
$L__BB0_9:
	setp.lt.u32 	%p6, %r69, 16;
	add.s32 	%r103, %r16, %r185;
	mad.lo.s32 	%r20, %r103, %r66, %r15;
	mov.b32 	%r199, 0;
	@%p6 bra 	$L__BB0_12;
	mov.b32 	%r189, 0;
	mov.u32 	%r188, %r20;
$L__BB0_11:
	.pragma "nounroll";
	mul.wide.s32 	%rd17, %r188, 4;
	add.s64 	%rd18, %rd4, %rd17;
	ld.global.f32 	%f18, [%rd18+-32];
	setp.le.f32 	%p7, %f84, %f18;
	selp.b32 	%r105, %r189, %r208, %p7;
	selp.f32 	%f19, %f18, %f84, %p7;
	ld.global.f32 	%f20, [%rd18+-28];
	setp.le.f32 	%p8, %f19, %f20;
	or.pred  	%p9, %p7, %p8;
	add.s32 	%r106, %r189, 1;
	selp.b32 	%r107, %r106, %r105, %p8;
	selp.f32 	%f21, %f20, %f19, %p8;
	ld.global.f32 	%f22, [%rd18+-24];
	setp.le.f32 	%p11, %f21, %f22;
	add.s32 	%r108, %r189, 2;
	selp.b32 	%r109, %r108, %r107, %p11;
	selp.f32 	%f23, %f22, %f21, %p11;
	ld.global.f32 	%f24, [%rd18+-20];
	setp.le.f32 	%p12, %f23, %f24;
	or.pred  	%p13, %p11, %p12;
	add.s32 	%r110, %r189, 3;
	selp.b32 	%r111, %r110, %r109, %p12;
	selp.f32 	%f25, %f24, %f23, %p12;
	ld.global.f32 	%f26, [%rd18+-16];
	setp.le.f32 	%p15, %f25, %f26;
	add.s32 	%r112, %r189, 4;
	selp.b32 	%r113, %r112, %r111, %p15;
	selp.f32 	%f27, %f26, %f25, %p15;
	ld.global.f32 	%f28, [%rd18+-12];
	setp.le.f32 	%p16, %f27, %f28;
	or.pred  	%p17, %p15, %p16;
	add.s32 	%r114, %r189, 5;
	selp.b32 	%r115, %r114, %r113, %p16;
	selp.f32 	%f29, %f28, %f27, %p16;
	ld.global.f32 	%f30, [%rd18+-8];
	setp.le.f32 	%p19, %f29, %f30;
	add.s32 	%r116, %r189, 6;
	selp.b32 	%r117, %r116, %r115, %p19;
	selp.f32 	%f31, %f30, %f29, %p19;
	ld.global.f32 	%f32, [%rd18+-4];
	setp.le.f32 	%p20, %f31, %f32;
	or.pred  	%p21, %p19, %p20;
	add.s32 	%r118, %r189, 7;
	selp.b32 	%r119, %r118, %r117, %p20;
	selp.f32 	%f33, %f32, %f31, %p20;
	ld.global.f32 	%f34, [%rd18];
	setp.le.f32 	%p23, %f33, %f34;
	add.s32 	%r120, %r189, 8;
	selp.b32 	%r121, %r120, %r119, %p23;
	selp.f32 	%f35, %f34, %f33, %p23;
	ld.global.f32 	%f36, [%rd18+4];
	setp.le.f32 	%p24, %f35, %f36;
	or.pred  	%p25, %p23, %p24;
	add.s32 	%r122, %r189, 9;
	selp.b32 	%r123, %r122, %r121, %p24;
	selp.f32 	%f37, %f36, %f35, %p24;
	ld.global.f32 	%f38, [%rd18+8];
	setp.le.f32 	%p27, %f37, %f38;
	add.s32 	%r124, %r189, 10;
	selp.b32 	%r125, %r124, %r123, %p27;
	selp.f32 	%f39, %f38, %f37, %p27;
	ld.global.f32 	%f40, [%rd18+12];
	setp.le.f32 	%p28, %f39, %f40;
	or.pred  	%p29, %p27, %p28;
	add.s32 	%r126, %r189, 11;
	selp.b32 	%r127, %r126, %r125, %p28;
	selp.f32 	%f41, %f40, %f39, %p28;
	ld.global.f32 	%f42, [%rd18+16];
	setp.le.f32 	%p31, %f41, %f42;
	add.s32 	%r128, %r189, 12;
	selp.b32 	%r129, %r128, %r127, %p31;
	selp.f32 	%f43, %f42, %f41, %p31;
	ld.global.f32 	%f44, [%rd18+20];
	setp.le.f32 	%p32, %f43, %f44;
	or.pred  	%p33, %p31, %p32;
	add.s32 	%r130, %r189, 13;
	selp.b32 	%r131, %r130, %r129, %p32;
	selp.f32 	%f45, %f44, %f43, %p32;
	ld.global.f32 	%f46, [%rd18+24];
	setp.le.f32 	%p35, %f45, %f46;
	add.s32 	%r132, %r189, 14;
	selp.b32 	%r133, %r132, %r131, %p35;
	selp.f32 	%f47, %f46, %f45, %p35;
	ld.global.f32 	%f48, [%rd18+28];
	setp.le.f32 	%p36, %f47, %f48;
	selp.b32 	%r134, %r185, %r207, %p9;
	selp.b32 	%r135, %r185, %r134, %p13;
	selp.b32 	%r136, %r185, %r135, %p17;
	selp.b32 	%r137, %r185, %r136, %p21;
	selp.b32 	%r138, %r185, %r137, %p25;
	selp.b32 	%r139, %r185, %r138, %p29;
	selp.b32 	%r140, %r185, %r139, %p33;
	selp.b32 	%r141, %r185, %r140, %p36;
	selp.b32 	%r207, %r185, %r141, %p35;
	add.s32 	%r142, %r189, 15;
	selp.b32 	%r208, %r142, %r133, %p36;
	selp.f32 	%f84, %f48, %f47, %p36;
	add.s32 	%r188, %r188, 16;
	add.s32 	%r189, %r189, 16;
	setp.ne.s32 	%p37, %r189, %r9;
	mov.u32 	%r199, %r9;
	@%p37 bra 	$L__BB0_11;
$L__BB0_12:
	setp.eq.s32 	%p38, %r7, 0;
	@%p38 bra 	$L__BB0_22;
	add.s32 	%r144, %r7, -1;
	setp.lt.u32 	%p39, %r144, 7;
	@%p39 bra 	$L__BB0_15;
	add.s32 	%r145, %r20, %r199;
	mul.wide.s32 	%rd19, %r145, 4;
	add.s64 	%rd20, %rd1, %rd19;
	ld.global.f32 	%f50, [%rd20];
	setp.le.f32 	%p40, %f84, %f50;
	selp.b32 	%r146, %r199, %r208, %p40;
	selp.f32 	%f51, %f50, %f84, %p40;
	add.s32 	%r147, %r199, 1;
	ld.global.f32 	%f52, [%rd20+4];
	setp.le.f32 	%p41, %f51, %f52;
	or.pred  	%p42, %p40, %p41;
	selp.b32 	%r148, %r147, %r146, %p41;
	selp.f32 	%f53, %f52, %f51, %p41;
	add.s32 	%r149, %r199, 2;
	ld.global.f32 	%f54, [%rd20+8];
	setp.le.f32 	%p44, %f53, %f54;
	selp.b32 	%r150, %r149, %r148, %p44;
	selp.f32 	%f55, %f54, %f53, %p44;
	add.s32 	%r151, %r199, 3;
	ld.global.f32 	%f56, [%rd20+12];
	setp.le.f32 	%p45, %f55, %f56;
	or.pred  	%p46, %p44, %p45;
	selp.b32 	%r152, %r151, %r150, %p45;
	selp.f32 	%f57, %f56, %f55, %p45;
	add.s32 	%r153, %r199, 4;
	ld.global.f32 	%f58, [%rd20+16];
	setp.le.f32 	%p48, %f57, %f58;
	selp.b32 	%r154, %r153, %r152, %p48;
	selp.f32 	%f59, %f58, %f57, %p48;
	add.s32 	%r155, %r199, 5;
	ld.global.f32 	%f60, [%rd20+20];
	setp.le.f32 	%p49, %f59, %f60;
	or.pred  	%p50, %p48, %p49;
	selp.b32 	%r156, %r155, %r154, %p49;
	selp.f32 	%f61, %f60, %f59, %p49;
	add.s32 	%r157, %r199, 6;
	ld.global.f32 	%f62, [%rd20+24];
	setp.le.f32 	%p52, %f61, %f62;
	selp.b32 	%r158, %r157, %r156, %p52;
	selp.f32 	%f63, %f62, %f61, %p52;
	add.s32 	%r159, %r199, 7;
	ld.global.f32 	%f64, [%rd20+28];
	setp.le.f32 	%p53, %f63, %f64;
	selp.b32 	%r160, %r185, %r207, %p42;
	selp.b32 	%r161, %r185, %r160, %p46;
	selp.b32 	%r162, %r185, %r161, %p50;
	selp.b32 	%r163, %r185, %r162, %p53;
	selp.b32 	%r207, %r185, %r163, %p52;
	selp.b32 	%r208, %r159, %r158, %p53;
	selp.f32 	%f84, %f64, %f63, %p53;
	add.s32 	%r199, %r199, 8;
$L__BB0_15:
	setp.eq.s32 	%p54, %r8, 0;
	@%p54 bra 	$L__BB0_22;
	add.s32 	%r165, %r8, -1;
	setp.lt.u32 	%p55, %r165, 3;
	@%p55 bra 	$L__BB0_18;
	add.s32 	%r166, %r20, %r199;
	mul.wide.s32 	%rd21, %r166, 4;
	add.s64 	%rd22, %rd1, %rd21;
	ld.global.f32 	%f66, [%rd22];
	setp.le.f32 	%p56, %f84, %f66;
	selp.b32 	%r167, %r199, %r208, %p56;
	selp.f32 	%f67, %f66, %f84, %p56;
	add.s32 	%r168, %r199, 1;
	ld.global.f32 	%f68, [%rd22+4];
	setp.le.f32 	%p57, %f67, %f68;
	or.pred  	%p58, %p56, %p57;
	selp.b32 	%r169, %r168, %r167, %p57;
	selp.f32 	%f69, %f68, %f67, %p57;
	add.s32 	%r170, %r199, 2;
	ld.global.f32 	%f70, [%rd22+8];
	setp.le.f32 	%p60, %f69, %f70;
	selp.b32 	%r171, %r170, %r169, %p60;
	selp.f32 	%f71, %f70, %f69, %p60;
	add.s32 	%r172, %r199, 3;
	ld.global.f32 	%f72, [%rd22+12];
	setp.le.f32 	%p61, %f71, %f72;
	selp.b32 	%r173, %r185, %r207, %p58;
	selp.b32 	%r174, %r185, %r173, %p61;
	selp.b32 	%r207, %r185, %r174, %p60;
	selp.b32 	%r208, %r172, %r171, %p61;
	selp.f32 	%f84, %f72, %f71, %p61;
	add.s32 	%r199, %r199, 4;
$L__BB0_18:
	setp.eq.s32 	%p62, %r10, 0;
	@%p62 bra 	$L__BB0_22;
	setp.eq.s32 	%p63, %r10, 1;
	add.s32 	%r175, %r20, %r199;
	mul.wide.s32 	%rd23, %r175, 4;
	add.s64 	%rd5, %rd1, %rd23;
	ld.global.f32 	%f73, [%rd5];
	setp.le.f32 	%p64, %f84, %f73;
	selp.b32 	%r207, %r185, %r207, %p64;
	selp.b32 	%r208, %r199, %r208, %p64;
	selp.f32 	%f84, %f73, %f84, %p64;
	@%p63 bra 	$L__BB0_22;
	setp.eq.s32 	%p65, %r10, 2;
	add.s32 	%r176, %r199, 1;
	ld.global.f32 	%f74, [%rd5+4];
	setp.le.f32 	%p66, %f84, %f74;
	selp.b32 	%r207, %r185, %r207, %p66;
	selp.b32 	%r208, %r176, %r208, %p66;
	selp.f32 	%f84, %f74, %f84, %p66;
	@%p65 bra 	$L__BB0_22;
	add.s32 	%r177, %r199, 2;
	ld.global.f32 	%f75, [%rd5+8];
	setp.le.f32 	%p67, %f84, %f75;
	selp.b32 	%r207, %r185, %r207, %p67;
	selp.b32 	%r208, %r177, %r208, %p67;
	selp.f32 	%f84, %f75, %f84, %p67;
$L__BB0_22:
	add.s32 	%r185, %r185, 1;
	setp.ne.s32 	%p68, %r185, %r70;
	@%p68 bra 	$L__BB0_9;
	mul.lo.s32 	%r178, %r3, %r12;
	mad.lo.s32 	%r179, %r13, %r68, %r178;
	add.s32 	%r180, %r179, %r14;
	mul.wide.s32 	%rd24, %r180, 4;
	add.s64 	%rd25, %rd3, %rd24;
	st.global.f32 	[%rd25], %f84;
	mad.lo.s32 	%r181, %r180, %r70, %r207;
	mad.lo.s32 	%r182, %r181, %r69, %r208;
	mul.wide.s32 	%rd26, %r182, 4;
	add.s64 	%rd27, %rd2, %rd26;
	mov.b32 	%r183, 1065353216;
	st.global.u32 	[%rd27], %r183;
	add.s32 	%r210, %r210, %r4;
	setp.lt.s32 	%p69, %r210, %r64;
	@%p69 bra 	$L__BB0_8;
$L__BB0_24:
	ret;

}
	// .globl	mean_pooling
.visible .entry mean_pooling(
	.param .u64 .ptr .align 1 mean_pooling_param_0,
	.param .u64 .ptr .align 1 mean_pooling_param_1,
	.param .u64 .ptr .align 1 mean_pooling_param_2,
	.param .u32 mean_pooling_param_3,
	.param .u32 mean_pooling_param_4,
	.param .u32 mean_pooling_param_5,
	.param .u32 mean_pooling_param_6,
	.param .u32 mean_pooling_param_7,
	.param .u32 mean_pooling_param_8,
	.param .u32 mean_pooling_param_9,
	.param .u32 mean_pooling_param_10
)
{
	.reg .pred 	%p<17>;
	.reg .b32 	%r<95>;
	.reg .b32 	%f<92>;
	.reg .b64 	%rd<33>;

	ld.param.u64 	%rd9, [mean_pooling_param_0];
	ld.param.u64 	%rd10, [mean_pooling_param_1];
	ld.param.u64 	%rd8, [mean_pooling_param_2];
	ld.param.u32 	%r34, [mean_pooling_param_3];
	ld.param.u32 	%r37, [mean_pooling_param_6];
	ld.param.u32 	%r38, [mean_pooling_param_7];
	ld.param.u32 	%r39, [mean_pooling_param_8];
	ld.param.u32 	%r40, [mean_pooling_param_9];
	cvta.to.global.u64 	%rd1, %rd10;
	cvta.to.global.u64 	%rd2, %rd9;
	cvta.to.global.u64 	%rd3, %rd8;
	mov.u32 	%r42, %ctaid.x;
	mov.u32 	%r1, %ntid.x;
	mov.u32 	%r43, %tid.x;
	mad.lo.s32 	%r85, %r42, %r1, %r43;
	setp.ge.s32 	%p1, %r85, %r34;
	@%p1 bra 	$L__BB1_24;
	mul.lo.s32 	%r3, %r38, %r37;
	setp.lt.s32 	%p2, %r40, 1;
	mul.lo.s32 	%r44, %r40, %r39;
	cvt.rn.f32.s32 	%f1, %r44;
	rcp.rn.f32 	%f2, %f1;
	mov.u32 	%r45, %nctaid.x;
	mul.lo.s32 	%r4, %r1, %r45;
	@%p2 bra 	$L__BB1_22;
	setp.lt.s32 	%p4, %r39, 1;
	@%p4 bra 	$L__BB1_20;
	and.b32  	%r5, %r39, 15;
	and.b32  	%r6, %r39, 7;
	and.b32  	%r7, %r39, 2147483632;
	and.b32  	%r8, %r39, 3;
	add.s64 	%rd4, %rd2, 32;
	add.s64 	%rd5, %rd1, 32;
$L__BB1_4:
	ld.param.u32 	%r84, [mean_pooling_param_10];
	ld.param.u32 	%r82, [mean_pooling_param_4];
	div.s32 	%r63, %r85, %r3;
	div.s32 	%r64, %r85, %r38;
	rem.s32 	%r65, %r64, %r37;
	mul.lo.s32 	%r66, %r64, %r38;
	sub.s32 	%r67, %r85, %r66;
	mad.lo.s32 	%r68, %r65, %r38, %r67;
	mul.lo.s32 	%r69, %r63, %r82;
	mul.lo.s32 	%r10, %r67, %r84;
	mad.lo.s32 	%r11, %r65, %r84, %r69;
	mad.lo.s32 	%r12, %r3, %r63, %r68;
	mov.f32 	%f91, 0f00000000;
	mov.b32 	%r86, 0;
$L__BB1_5:
	ld.param.u32 	%r83, [mean_pooling_param_5];
	setp.lt.u32 	%p6, %r39, 16;
	add.s32 	%r71, %r11, %r86;
	mad.lo.s32 	%r14, %r71, %r83, %r10;
	mad.lo.s32 	%r72, %r12, %r40, %r86;
	mul.lo.s32 	%r15, %r72, %r39;
	mov.b32 	%r91, 0;
	@%p6 bra 	$L__BB1_8;
	and.b32  	%r73, %r39, 2147483632;
	neg.s32 	%r89, %r73;
	mov.u32 	%r87, %r15;
	mov.u32 	%r88, %r14;
$L__BB1_7:
	.pragma "nounroll";
	mul.wide.s32 	%rd15, %r88, 4;
	add.s64 	%rd16, %rd4, %rd15;
	mul.wide.s32 	%rd17, %r87, 4;
	add.s64 	%rd18, %rd5, %rd17;
	ld.global.f32 	%f24, [%rd16+-32];
	add.f32 	%f25, %f91, %f24;
	st.global.f32 	[%rd18+-32], %f2;
	ld.global.f32 	%f26, [%rd16+-28];
	add.f32 	%f27, %f25, %f26;
	st.global.f32 	[%rd18+-28], %f2;
	ld.global.f32 	%f28, [%rd16+-24];
	add.f32 	%f29, %f27, %f28;
	st.global.f32 	[%rd18+-24], %f2;
	ld.global.f32 	%f30, [%rd16+-20];
	add.f32 	%f31, %f29, %f30;
	st.global.f32 	[%rd18+-20], %f2;
	ld.global.f32 	%f32, [%rd16+-16];
	add.f32 	%f33, %f31, %f32;
	st.global.f32 	[%rd18+-16], %f2;
	ld.global.f32 	%f34, [%rd16+-12];
	add.f32 	%f35, %f33, %f34;
	st.global.f32 	[%rd18+-12], %f2;
	ld.global.f32 	%f36, [%rd16+-8];
	add.f32 	%f37, %f35, %f36;
	st.global.f32 	[%rd18+-8], %f2;
	ld.global.f32 	%f38, [%rd16+-4];
	add.f32 	%f39, %f37, %f38;
	st.global.f32 	[%rd18+-4], %f2;
	ld.global.f32 	%f40, [%rd16];
	add.f32 	%f41, %f39, %f40;
	st.global.f32 	[%rd18], %f2;
	ld.global.f32 	%f42, [%rd16+4];
	add.f32 	%f43, %f41, %f42;
	st.global.f32 	[%rd18+4], %f2;
	ld.global.f32 	%f44, [%rd16+8];
	add.f32 	%f45, %f43, %f44;
	st.global.f32 	[%rd18+8], %f2;
	ld.global.f32 	%f46, [%rd16+12];
	add.f32 	%f47, %f45, %f46;
	st.global.f32 	[%rd18+12], %f2;
	ld.global.f32 	%f48, [%rd16+16];
	add.f32 	%f49, %f47, %f48;
	st.global.f32 	[%rd18+16], %f2;
	ld.global.f32 	%f50, [%rd16+20];
	add.f32 	%f51, %f49, %f50;
	st.global.f32 	[%rd18+20], %f2;
	ld.global.f32 	%f52, [%rd16+24];
	add.f32 	%f53, %f51, %f52;
	st.global.f32 	[%rd18+24], %f2;
	ld.global.f32 	%f54, [%rd16+28];
	add.f32 	%f91, %f53, %f54;
	st.global.f32 	[%rd18+28], %f2;
	add.s32 	%r89, %r89, 16;
	add.s32 	%r88, %r88, 16;
	add.s32 	%r87, %r87, 16;
	setp.ne.s32 	%p7, %r89, 0;
	mov.u32 	%r91, %r7;
	@%p7 bra 	$L__BB1_7;
$L__BB1_8:
	setp.eq.s32 	%p8, %r5, 0;
	@%p8 bra 	$L__BB1_18;
	add.s32 	%r74, %r5, -1;
	setp.lt.u32 	%p9, %r74, 7;
	@%p9 bra 	$L__BB1_11;
	add.s32 	%r75, %r14, %r91;
	mul.wide.s32 	%rd19, %r75, 4;
	add.s64 	%rd20, %rd2, %rd19;
	ld.global.f32 	%f56, [%rd20];
	add.f32 	%f57, %f91, %f56;
	add.s32 	%r76, %r91, %r15;
	mul.wide.s32 	%rd21, %r76, 4;
	add.s64 	%rd22, %rd1, %rd21;
	st.global.f32 	[%rd22], %f2;
	ld.global.f32 	%f58, [%rd20+4];
	add.f32 	%f59, %f57, %f58;
	st.global.f32 	[%rd22+4], %f2;
	ld.global.f32 	%f60, [%rd20+8];
	add.f32 	%f61, %f59, %f60;
	st.global.f32 	[%rd22+8], %f2;
	ld.global.f32 	%f62, [%rd20+12];
	add.f32 	%f63, %f61, %f62;
	st.global.f32 	[%rd22+12], %f2;
	ld.global.f32 	%f64, [%rd20+16];
	add.f32 	%f65, %f63, %f64;
	st.global.f32 	[%rd22+16], %f2;
	ld.global.f32 	%f66, [%rd20+20];
	add.f32 	%f67, %f65, %f66;
	st.global.f32 	[%rd22+20], %f2;
	ld.global.f32 	%f68, [%rd20+24];
	add.f32 	%f69, %f67, %f68;
	st.global.f32 	[%rd22+24], %f2;
	ld.global.f32 	%f70, [%rd20+28];
	add.f32 	%f91, %f69, %f70;
	st.global.f32 	[%rd22+28], %f2;
	add.s32 	%r91, %r91, 8;
$L__BB1_11:
	setp.eq.s32 	%p10, %r6, 0;
	@%p10 bra 	$L__BB1_18;
	add.s32 	%r77, %r6, -1;
	setp.lt.u32 	%p11, %r77, 3;
	@%p11 bra 	$L__BB1_14;
	add.s32 	%r78, %r14, %r91;
	mul.wide.s32 	%rd23, %r78, 4;
	add.s64 	%rd24, %rd2, %rd23;
	ld.global.f32 	%f72, [%rd24];
	add.f32 	%f73, %f91, %f72;
	add.s32 	%r79, %r91, %r15;
	mul.wide.s32 	%rd25, %r79, 4;
	add.s64 	%rd26, %rd1, %rd25;
	st.global.f32 	[%rd26], %f2;
	ld.global.f32 	%f74, [%rd24+4];
	add.f32 	%f75, %f73, %f74;
	st.global.f32 	[%rd26+4], %f2;
	ld.global.f32 	%f76, [%rd24+8];
	add.f32 	%f77, %f75, %f76;
	st.global.f32 	[%rd26+8], %f2;
	ld.global.f32 	%f78, [%rd24+12];
	add.f32 	%f91, %f77, %f78;
	st.global.f32 	[%rd26+12], %f2;
	add.s32 	%r91, %r91, 4;
$L__BB1_14:
	setp.eq.s32 	%p12, %r8, 0;
	@%p12 bra 	$L__BB1_18;
	setp.eq.s32 	%p13, %r8, 1;
	add.s32 	%r80, %r14, %r91;
	mul.wide.s32 	%rd27, %r80, 4;
	add.s64 	%rd6, %rd2, %rd27;
	ld.global.f32 	%f79, [%rd6];
	add.f32 	%f91, %f91, %f79;
	add.s32 	%r81, %r91, %r15;
	mul.wide.s32 	%rd28, %r81, 4;
	add.s64 	%rd7, %rd1, %rd28;
	st.global.f32 	[%rd7], %f2;
	@%p13 bra 	$L__BB1_18;
	setp.eq.s32 	%p14, %r8, 2;
	ld.global.f32 	%f80, [%rd6+4];
	add.f32 	%f91, %f91, %f80;
	st.global.f32 	[%rd7+4], %f2;
	@%p14 bra 	$L__BB1_18;
	ld.global.f32 	%f81, [%rd6+8];
	add.f32 	%f91, %f91, %f81;
	st.global.f32 	[%rd7+8], %f2;
$L__BB1_18:
	add.s32 	%r86, %r86, 1;
	setp.ne.s32 	%p15, %r86, %r40;
	@%p15 bra 	$L__BB1_5;
	ld.param.u64 	%rd32, [mean_pooling_param_2];
	div.rn.f32 	%f82, %f91, %f1;
	cvta.to.global.u64 	%rd29, %rd32;
	mul.wide.s32 	%rd30, %r12, 4;
	add.s64 	%rd31, %rd29, %rd30;
	st.global.f32 	[%rd31], %f82;
	add.s32 	%r85, %r85, %r4;
	setp.lt.s32 	%p16, %r85, %r34;
	@%p16 bra 	$L__BB1_4;
	bra.uni 	$L__BB1_24;
$L__BB1_20:
	mov.f32 	%f21, 0f00000000;
	div.rn.f32 	%f18, %f21, %f1;
$L__BB1_21:
	div.s32 	%r54, %r85, %r38;
	rem.s32 	%r55, %r54, %r37;
	mul.lo.s32 	%r56, %r54, %r38;
	sub.s32 	%r57, %r85, %r56;
	rem.s32 	%r58, %r85, %r3;
	sub.s32 	%r59, %r85, %r58;
	mad.lo.s32 	%r60, %r55, %r38, %r59;
	add.s32 	%r61, %r60, %r57;
	mul.wide.s32 	%rd13, %r61, 4;
	add.s64 	%rd14, %rd3, %rd13;
	st.global.f32 	[%rd14], %f18;
	add.s32 	%r85, %r85, %r4;
	setp.lt.s32 	%p5, %r85, %r34;
	@%p5 bra 	$L__BB1_21;
	bra.uni 	$L__BB1_24;
$L__BB1_22:
	mov.f32 	%f20, 0f00000000;
	div.rn.f32 	%f19, %f20, %f1;
$L__BB1_23:
	div.s32 	%r46, %r85, %r38;
	rem.s32 	%r47, %r46, %r37;
	mul.lo.s32 	%r48, %r46, %r38;
	sub.s32 	%r49, %r85, %r48;
	rem.s32 	%r50, %r85, %r3;
	sub.s32 	%r51, %r85, %r50;
	mad.lo.s32 	%r52, %r47, %r38, %r51;
	add.s32 	%r53, %r52, %r49;
	mul.wide.s32 	%rd11, %r53, 4;
	add.s64 	%rd12, %rd3, %rd11;
	st.global.f32 	[%rd12], %f19;
	add.s32 	%r85, %r85, %r4;
	setp.lt.s32 	%p3, %r85, %r34;
	@%p3 bra 	$L__BB1_23;
$L__BB1_24:
	ret;

}
	// .globl	pooling_diff
.visible .entry pooling_diff(
	.param .u64 .ptr .align 1 pooling_diff_param_0,
	.param .u64 .ptr .align 1 pooling_diff_param_1,
	.param .u64 .ptr .align 1 pooling_diff_param_2,
	.param .u32 pooling_diff_param_3,
	.param .u32 pooling_diff_param_4,
	.param .u32 pooling_diff_param_5,
	.param .u32 pooling_diff_param_6,
	.param .u32 pooling_diff_param_7,
	.param .u32 pooling_diff_param_8,
	.param .u32 pooling_diff_param_9,
	.param .u32 pooling_diff_param_10
)
{
	.reg .pred 	%p<14>;
	.reg .b32 	%r<73>;
	.reg .b32 	%f<64>;
	.reg .b64 	%rd<28>;

	ld.param.u64 	%rd8, [pooling_diff_param_1];
	ld.param.u64 	%rd9, [pooling_diff_param_2];
	ld.param.u32 	%r30, [pooling_diff_param_3];
	ld.param.u32 	%r32, [pooling_diff_param_5];
	ld.param.u32 	%r33, [pooling_diff_param_6];
	ld.param.u32 	%r34, [pooling_diff_param_7];
	ld.param.u32 	%r35, [pooling_diff_param_8];
	ld.param.u32 	%r36, [pooling_diff_param_9];
	cvta.to.global.u64 	%rd1, %rd9;
	cvta.to.global.u64 	%rd2, %rd8;
	mov.u32 	%r38, %ctaid.x;
	mov.u32 	%r1, %ntid.x;
	mov.u32 	%r39, %tid.x;
	mad.lo.s32 	%r65, %r38, %r1, %r39;
	setp.ge.s32 	%p1, %r65, %r30;
	@%p1 bra 	$L__BB2_19;
	min.s32 	%r40, %r36, %r35;
	setp.lt.s32 	%p2, %r40, 1;
	@%p2 bra 	$L__BB2_19;
	mul.lo.s32 	%r3, %r34, %r33;
	and.b32  	%r4, %r35, 15;
	and.b32  	%r5, %r35, 7;
	and.b32  	%r6, %r35, 2147483632;
	and.b32  	%r7, %r35, 3;
	neg.s32 	%r8, %r6;
	add.s64 	%rd3, %rd2, 32;
	add.s64 	%rd4, %rd1, 32;
	mov.u32 	%r41, %nctaid.x;
	mul.lo.s32 	%r9, %r1, %r41;
$L__BB2_3:
	ld.param.u32 	%r64, [pooling_diff_param_10];
	ld.param.u32 	%r63, [pooling_diff_param_4];
	ld.param.u64 	%rd27, [pooling_diff_param_0];
	div.s32 	%r43, %r65, %r3;
	div.s32 	%r44, %r65, %r34;
	rem.s32 	%r45, %r44, %r33;
	mul.lo.s32 	%r46, %r44, %r34;
	sub.s32 	%r47, %r65, %r46;
	mul.lo.s32 	%r48, %r3, %r43;
	mad.lo.s32 	%r49, %r45, %r34, %r48;
	add.s32 	%r50, %r49, %r47;
	cvta.to.global.u64 	%rd10, %rd27;
	mul.wide.s32 	%rd11, %r50, 4;
	add.s64 	%rd12, %rd10, %rd11;
	ld.global.f32 	%f1, [%rd12];
	mul.lo.s32 	%r11, %r50, %r36;
	mul.lo.s32 	%r51, %r43, %r63;
	mul.lo.s32 	%r12, %r47, %r64;
	mad.lo.s32 	%r13, %r45, %r64, %r51;
	mov.b32 	%r66, 0;
$L__BB2_4:
	setp.lt.u32 	%p3, %r35, 16;
	add.s32 	%r53, %r11, %r66;
	mul.lo.s32 	%r15, %r53, %r35;
	add.s32 	%r54, %r13, %r66;
	mad.lo.s32 	%r16, %r54, %r32, %r12;
	mov.b32 	%r71, 0;
	@%p3 bra 	$L__BB2_7;
	mov.u32 	%r67, %r16;
	mov.u32 	%r68, %r15;
	mov.u32 	%r69, %r8;
$L__BB2_6:
	.pragma "nounroll";
	mul.wide.s32 	%rd13, %r68, 4;
	add.s64 	%rd14, %rd3, %rd13;
	mul.wide.s32 	%rd15, %r67, 4;
	add.s64 	%rd16, %rd4, %rd15;
	ld.global.f32 	%f2, [%rd14+-32];
	mul.f32 	%f3, %f1, %f2;
	st.global.f32 	[%rd16+-32], %f3;
	ld.global.f32 	%f4, [%rd14+-28];
	mul.f32 	%f5, %f1, %f4;
	st.global.f32 	[%rd16+-28], %f5;
	ld.global.f32 	%f6, [%rd14+-24];
	mul.f32 	%f7, %f1, %f6;
	st.global.f32 	[%rd16+-24], %f7;
	ld.global.f32 	%f8, [%rd14+-20];
	mul.f32 	%f9, %f1, %f8;
	st.global.f32 	[%rd16+-20], %f9;
	ld.global.f32 	%f10, [%rd14+-16];
	mul.f32 	%f11, %f1, %f10;
	st.global.f32 	[%rd16+-16], %f11;
	ld.global.f32 	%f12, [%rd14+-12];
	mul.f32 	%f13, %f1, %f12;
	st.global.f32 	[%rd16+-12], %f13;
	ld.global.f32 	%f14, [%rd14+-8];
	mul.f32 	%f15, %f1, %f14;
	st.global.f32 	[%rd16+-8], %f15;
	ld.global.f32 	%f16, [%rd14+-4];
	mul.f32 	%f17, %f1, %f16;
	st.global.f32 	[%rd16+-4], %f17;
	ld.global.f32 	%f18, [%rd14];
	mul.f32 	%f19, %f1, %f18;
	st.global.f32 	[%rd16], %f19;
	ld.global.f32 	%f20, [%rd14+4];
	mul.f32 	%f21, %f1, %f20;
	st.global.f32 	[%rd16+4], %f21;
	ld.global.f32 	%f22, [%rd14+8];
	mul.f32 	%f23, %f1, %f22;
	st.global.f32 	[%rd16+8], %f23;
	ld.global.f32 	%f24, [%rd14+12];
	mul.f32 	%f25, %f1, %f24;
	st.global.f32 	[%rd16+12], %f25;
	ld.global.f32 	%f26, [%rd14+16];
	mul.f32 	%f27, %f1, %f26;
	st.global.f32 	[%rd16+16], %f27;
	ld.global.f32 	%f28, [%rd14+20];
	mul.f32 	%f29, %f1, %f28;
	st.global.f32 	[%rd16+20], %f29;
	ld.global.f32 	%f30, [%rd14+24];
	mul.f32 	%f31, %f1, %f30;
	st.global.f32 	[%rd16+24], %f31;
	ld.global.f32 	%f32, [%rd14+28];
	mul.f32 	%f33, %f1, %f32;
	st.global.f32 	[%rd16+28], %f33;
	add.s32 	%r69, %r69, 16;
	add.s32 	%r68, %r68, 16;
	add.s32 	%r67, %r67, 16;
	setp.ne.s32 	%p4, %r69, 0;
	mov.u32 	%r71, %r6;
	@%p4 bra 	$L__BB2_6;
$L__BB2_7:
	setp.eq.s32 	%p5, %r4, 0;
	@%p5 bra 	$L__BB2_17;
	add.s32 	%r55, %r4, -1;
	setp.lt.u32 	%p6, %r55, 7;
	@%p6 bra 	$L__BB2_10;
	add.s32 	%r56, %r71, %r15;
	mul.wide.s32 	%rd17, %r56, 4;
	add.s64 	%rd18, %rd2, %rd17;
	ld.global.f32 	%f34, [%rd18];
	mul.f32 	%f35, %f1, %f34;
	add.s32 	%r57, %r16, %r71;
	mul.wide.s32 	%rd19, %r57, 4;
	add.s64 	%rd20, %rd1, %rd19;
	st.global.f32 	[%rd20], %f35;
	ld.global.f32 	%f36, [%rd18+4];
	mul.f32 	%f37, %f1, %f36;
	st.global.f32 	[%rd20+4], %f37;
	ld.global.f32 	%f38, [%rd18+8];
	mul.f32 	%f39, %f1, %f38;
	st.global.f32 	[%rd20+8], %f39;
	ld.global.f32 	%f40, [%rd18+12];
	mul.f32 	%f41, %f1, %f40;
	st.global.f32 	[%rd20+12], %f41;
	ld.global.f32 	%f42, [%rd18+16];
	mul.f32 	%f43, %f1, %f42;
	st.global.f32 	[%rd20+16], %f43;
	ld.global.f32 	%f44, [%rd18+20];
	mul.f32 	%f45, %f1, %f44;
	st.global.f32 	[%rd20+20], %f45;
	ld.global.f32 	%f46, [%rd18+24];
	mul.f32 	%f47, %f1, %f46;
	st.global.f32 	[%rd20+24], %f47;
	ld.global.f32 	%f48, [%rd18+28];
	mul.f32 	%f49, %f1, %f48;
	st.global.f32 	[%rd20+28], %f49;
	add.s32 	%r71, %r71, 8;
$L__BB2_10:
	setp.eq.s32 	%p7, %r5, 0;
	@%p7 bra 	$L__BB2_17;
	add.s32 	%r58, %r5, -1;
	setp.lt.u32 	%p8, %r58, 3;
	@%p8 bra 	$L__BB2_13;
	add.s32 	%r59, %r71, %r15;
	mul.wide.s32 	%rd21, %r59, 4;
	add.s64 	%rd22, %rd2, %rd21;
	ld.global.f32 	%f50, [%rd22];
	mul.f32 	%f51, %f1, %f50;
	add.s32 	%r60, %r16, %r71;
	mul.wide.s32 	%rd23, %r60, 4;
	add.s64 	%rd24, %rd1, %rd23;
	st.global.f32 	[%rd24], %f51;
	ld.global.f32 	%f52, [%rd22+4];
	mul.f32 	%f53, %f1, %f52;
	st.global.f32 	[%rd24+4], %f53;
	ld.global.f32 	%f54, [%rd22+8];
	mul.f32 	%f55, %f1, %f54;
	st.global.f32 	[%rd24+8], %f55;
	ld.global.f32 	%f56, [%rd22+12];
	mul.f32 	%f57, %f1, %f56;
	st.global.f32 	[%rd24+12], %f57;
	add.s32 	%r71, %r71, 4;
$L__BB2_13:
	setp.eq.s32 	%p9, %r7, 0;
	@%p9 bra 	$L__BB2_17;
	setp.eq.s32 	%p10, %r7, 1;
	add.s32 	%r61, %r71, %r15;
	mul.wide.s32 	%rd25, %r61, 4;
	add.s64 	%rd5, %rd2, %rd25;
	ld.global.f32 	%f58, [%rd5];
	mul.f32 	%f59, %f1, %f58;
	add.s32 	%r62, %r16, %r71;
	mul.wide.s32 	%rd26, %r62, 4;
	add.s64 	%rd6, %rd1, %rd26;
	st.global.f32 	[%rd6], %f59;
	@%p10 bra 	$L__BB2_17;
	setp.eq.s32 	%p11, %r7, 2;
	ld.global.f32 	%f60, [%rd5+4];
	mul.f32 	%f61, %f1, %f60;
	st.global.f32 	[%rd6+4], %f61;
	@%p11 bra 	$L__BB2_17;
	ld.global.f32 	%f62, [%rd5+8];
	mul.f32 	%f63, %f1, %f62;
	st.global.f32 	[%rd6+8], %f63;
$L__BB2_17:
	add.s32 	%r66, %r66, 1;
	setp.ne.s32 	%p12, %r66, %r36;
	@%p12 bra 	$L__BB2_4;
	add.s32 	%r65, %r65, %r9;
	setp.lt.s32 	%p13, %r65, %r30;
	@%p13 bra 	$L__BB2_3;
$L__BB2_19:
	ret;

}


// ===== COMPILED SASS (sm_100) =====

	.target	sm_100

	.elftype	@"ET_EXEC"


//--------------------- .note.nv.tkinfo           --------------------------
	.section	.note.nv.tkinfo,"",@"SHT_NOTE"
	.sectionflags	@"SHF_NOTE_NV_TKINFO"
	.tkinfo
        /*0018*/ 	.word	0x00000002
        /*0030*/ 	.string	""
        /*0030*/ 	.string	"ptxas"
        /*0030*/ 	.string	"Cuda compilation tools, release 13.0, V13.0.88"
        /*0030*/ 	.string	"Build cuda_13.0.r13.0/compiler.36424714_0"
        /*0030*/ 	.string	"-arch sm_100 -m 64 "



//--------------------- .note.nv.cuinfo           --------------------------
	.section	.note.nv.cuinfo,"",@"SHT_NOTE"
	.sectionflags	@"SHF_NOTE_NV_CUINFO"
        /*0018*/ 	.short	0x0002
        /*001a*/ 	.short	0x0064
        /*001c*/ 	.short	0x0082
	.zero		2


//--------------------- .nv.info                  --------------------------
	.section	.nv.info,"",@"SHT_CUDA_INFO"
	.align	4


	//----- nvinfo : EIATTR_REGCOUNT
	.align		4
        /*0000*/ 	.byte	0x04, 0x2f
        /*0002*/ 	.short	(.L_1 - .L_0)
	.align		4
.L_0:
        /*0004*/ 	.word	index@(max_pooling)
        /*0008*/ 	.word	0x00000020


	//----- nvinfo : EIATTR_FRAME_SIZE
	.align		4
.L_1:
        /*000c*/ 	.byte	0x04, 0x11
        /*000e*/ 	.short	(.L_3 - .L_2)
	.align		4
.L_2:
        /*0010*/ 	.word	index@(max_pooling)
        /*0014*/ 	.word	0x00000000


	//----- nvinfo : EIATTR_REGCOUNT
	.align		4
.L_3:
        /*0018*/ 	.byte	0x04, 0x2f
        /*001a*/ 	.short	(.L_5 - .L_4)
	.align		4
.L_4:
        /*001c*/ 	.word	index@(mean_pooling)
        /*0020*/ 	.word	0x0000001f


	//----- nvinfo : EIATTR_FRAME_SIZE
	.align		4
.L_5:
        /*0024*/ 	.byte	0x04, 0x11
        /*0026*/ 	.short	(.L_7 - .L_6)
	.align		4
.L_6:
        /*0028*/ 	.word	index@($__internal_1_$__cuda_sm3x_div_rn_noftz_f32_slowpath)
        /*002c*/ 	.word	0x00000000


	//----- nvinfo : EIATTR_FRAME_SIZE
	.align		4
.L_7:
        /*0030*/ 	.byte	0x04, 0x11
        /*0032*/ 	.short	(.L_9 - .L_8)
	.align		4
.L_8:
        /*0034*/ 	.word	index@($__internal_0_$__cuda_sm20_rcp_rn_f32_slowpath)
        /*0038*/ 	.word	0x00000000


	//----- nvinfo : EIATTR_FRAME_SIZE
	.align		4
.L_9:
        /*003c*/ 	.byte	0x04, 0x11
        /*003e*/ 	.short	(.L_11 - .L_10)
	.align		4
.L_10:
        /*0040*/ 	.word	index@(mean_pooling)
        /*0044*/ 	.word	0x00000000


	//----- nvinfo : EIATTR_REGCOUNT
	.align		4
.L_11:
        /*0048*/ 	.byte	0x04, 0x2f
        /*004a*/ 	.short	(.L_13 - .L_12)
	.align		4
.L_12:
        /*004c*/ 	.word	index@(pooling_diff)
        /*0050*/ 	.word	0x00000020


	//----- nvinfo : EIATTR_FRAME_SIZE
	.align		4
.L_13:
        /*0054*/ 	.byte	0x04, 0x11
        /*0056*/ 	.short	(.L_15 - .L_14)
	.align		4
.L_14:
        /*0058*/ 	.word	index@(pooling_diff)
        /*005c*/ 	.word	0x00000000


	//----- nvinfo : EIATTR_MIN_STACK_SIZE
	.align		4
.L_15:
        /*0060*/ 	.byte	0x04, 0x12
        /*0062*/ 	.short	(.L_17 - .L_16)
	.align		4
.L_16:
        /*0064*/ 	.word	index@(pooling_diff)
        /*0068*/ 	.word	0x00000000


	//----- nvinfo : EIATTR_MIN_STACK_SIZE
	.align		4
.L_17:
        /*006c*/ 	.byte	0x04, 0x12
        /*006e*/ 	.short	(.L_19 - .L_18)
	.align		4
.L_18:
        /*0070*/ 	.word	index@(mean_pooling)
        /*0074*/ 	.word	0x00000000


	//----- nvinfo : EIATTR_MIN_STACK_SIZE
	.align		4
.L_19:
        /*0078*/ 	.byte	0x04, 0x12
        /*007a*/ 	.short	(.L_21 - .L_20)
	.align		4
.L_20:
        /*007c*/ 	.word	index@(max_pooling)
        /*0080*/ 	.word	0x00000000
.L_21:


//--------------------- .nv.compat                --------------------------
	.section	.nv.compat,"",@"SHT_CUDA_COMPAT_INFO"
	.align	4
        /*0000*/ 	.byte	0x02, 0x09, 0x00, 0x00, 0x02, 0x02, 0x01, 0x00, 0x02, 0x05, 0x05, 0x00, 0x03, 0x07, 0x01, 0x01
        /*0010*/ 	.byte	0x02, 0x03, 0x00, 0x00, 0x02, 0x06, 0x01, 0x00, 0x04, 0x0b, 0x08, 0x00, 0x01, 0x00, 0x00, 0x00
        /*0020*/ 	.byte	0x00, 0x00, 0x00, 0x00


//--------------------- .nv.info.pooling_diff     --------------------------
	.section	.nv.info.pooling_diff,"",@"SHT_CUDA_INFO"
	.sectionflags	@""
	.align	4


	//----- nvinfo : EIATTR_CUDA_API_VERSION
	.align		4
        /*0000*/ 	.byte	0x04, 0x37
        /*0002*/ 	.short	(.L_23 - .L_22)
.L_22:
        /*0004*/ 	.word	0x00000082


	//----- nvinfo : EIATTR_KPARAM_INFO
	.align		4
.L_23:
        /*0008*/ 	.byte	0x04, 0x17
        /*000a*/ 	.short	(.L_25 - .L_24)
.L_24:
        /*000c*/ 	.word	0x00000000
        /*0010*/ 	.short	0x000a
        /*0012*/ 	.short	0x0034
        /*0014*/ 	.byte	0x00, 0xf0, 0x11, 0x00


	//----- nvinfo : EIATTR_KPARAM_INFO
	.align		4
.L_25:
        /*0018*/ 	.byte	0x04, 0x17
        /*001a*/ 	.short	(.L_27 - .L_26)
.L_26:
        /*001c*/ 	.word	0x00000000
        /*0020*/ 	.short	0x0009
        /*0022*/ 	.short	0x0030
        /*0024*/ 	.byte	0x00, 0xf0, 0x11, 0x00


	//----- nvinfo : EIATTR_KPARAM_INFO
	.align		4
.L_27:
        /*0028*/ 	.byte	0x04, 0x17
        /*002a*/ 	.short	(.L_29 - .L_28)
.L_28:
        /*002c*/ 	.word	0x00000000
        /*0030*/ 	.short	0x0008
        /*0032*/ 	.short	0x002c
        /*0034*/ 	.byte	0x00, 0xf0, 0x11, 0x00


	//----- nvinfo : EIATTR_KPARAM_INFO
	.align		4
.L_29:
        /*0038*/ 	.byte	0x04, 0x17
        /*003a*/ 	.short	(.L_31 - .L_30)
.L_30:
        /*003c*/ 	.word	0x00000000
        /*0040*/ 	.short	0x0007
        /*0042*/ 	.short	0x0028
        /*0044*/ 	.byte	0x00, 0xf0, 0x11, 0x00


	//----- nvinfo : EIATTR_KPARAM_INFO
	.align		4
.L_31:
        /*0048*/ 	.byte	0x04, 0x17
        /*004a*/ 	.short	(.L_33 - .L_32)
.L_32:
        /*004c*/ 	.word	0x00000000
        /*0050*/ 	.short	0x0006
        /*0052*/ 	.short	0x0024
        /*0054*/ 	.byte	0x00, 0xf0, 0x11, 0x00


	//----- nvinfo : EIATTR_KPARAM_INFO
	.align		4
.L_33:
        /*0058*/ 	.byte	0x04, 0x17
        /*005a*/ 	.short	(.L_35 - .L_34)
.L_34:
        /*005c*/ 	.word	0x00000000
        /*0060*/ 	.short	0x0005
        /*0062*/ 	.short	0x0020
        /*0064*/ 	.byte	0x00, 0xf0, 0x11, 0x00


	//----- nvinfo : EIATTR_KPARAM_INFO
	.align		4
.L_35:
        /*0068*/ 	.byte	0x04, 0x17
        /*006a*/ 	.short	(.L_37 - .L_36)
.L_36:
        /*006c*/ 	.word	0x00000000
        /*0070*/ 	.short	0x0004
        /*0072*/ 	.short	0x001c
        /*0074*/ 	.byte	0x00, 0xf0, 0x11, 0x00


	//----- nvinfo : EIATTR_KPARAM_INFO
	.align		4
.L_37:
        /*0078*/ 	.byte	0x04, 0x17
        /*007a*/ 	.short	(.L_39 - .L_38)
.L_38:
        /*007c*/ 	.word	0x00000000
        /*0080*/ 	.short	0x0003
        /*0082*/ 	.short	0x0018
        /*0084*/ 	.byte	0x00, 0xf0, 0x11, 0x00


	//----- nvinfo : EIATTR_KPARAM_INFO
	.align		4
.L_39:
        /*0088*/ 	.byte	0x04, 0x17
        /*008a*/ 	.short	(.L_41 - .L_40)
.L_40:
        /*008c*/ 	.word	0x00000000
        /*0090*/ 	.short	0x0002
        /*0092*/ 	.short	0x0010
        /*0094*/ 	.byte	0x00, 0xf5, 0x21, 0x00


	//----- nvinfo : EIATTR_KPARAM_INFO
	.align		4
.L_41:
        /*0098*/ 	.byte	0x04, 0x17
        /*009a*/ 	.short	(.L_43 - .L_42)
.L_42:
        /*009c*/ 	.word	0x00000000
        /*00a0*/ 	.short	0x0001
        /*00a2*/ 	.short	0x0008
        /*00a4*/ 	.byte	0x00, 0xf5, 0x21, 0x00


	//----- nvinfo : EIATTR_KPARAM_INFO
	.align		4
.L_43:
        /*00a8*/ 	.byte	0x04, 0x17
        /*00aa*/ 	.short	(.L_45 - .L_44)
.L_44:
        /*00ac*/ 	.word	0x00000000
        /*00b0*/ 	.short	0x0000
        /*00b2*/ 	.short	0x0000
        /*00b4*/ 	.byte	0x00, 0xf5, 0x21, 0x00


	//----- nvinfo : EIATTR_SPARSE_MMA_MASK
	.align		4
.L_45:
        /*00b8*/ 	.byte	0x03, 0x50
        /*00ba*/ 	.short	0x0000


	//----- nvinfo : EIATTR_MAXREG_COUNT
	.align		4
        /*00bc*/ 	.byte	0x03, 0x1b
        /*00be*/ 	.short	0x00ff


	//----- nvinfo : EIATTR_MERCURY_ISA_VERSION
	.align		4
        /*00c0*/ 	.byte	0x03, 0x5f
        /*00c2*/ 	.short	0x0101


	//----- nvinfo : EIATTR_VRC_CTA_INIT_COUNT
	.align		4
        /*00c4*/ 	.byte	0x02, 0x4a
	.zero		1
	.zero		1


	//----- nvinfo : EIATTR_EXIT_INSTR_OFFSETS
	.align		4
        /*00c8*/ 	.byte	0x04, 0x1c
        /*00ca*/ 	.short	(.L_47 - .L_46)


	//   ....[0]....
.L_46:
        /*00cc*/ 	.word	0x00000070


	//   ....[1]....
        /*00d0*/ 	.word	0x000000c0


	//   ....[2]....
        /*00d4*/ 	.word	0x00001160


	//----- nvinfo : EIATTR_CRS_STACK_SIZE
	.align		4
.L_47:
        /*00d8*/ 	.byte	0x04, 0x1e
        /*00da*/ 	.short	(.L_49 - .L_48)
.L_48:
        /*00dc*/ 	.word	0x00000000


	//----- nvinfo : EIATTR_CBANK_PARAM_SIZE
	.align		4
.L_49:
        /*00e0*/ 	.byte	0x03, 0x19
        /*00e2*/ 	.short	0x0038


	//----- nvinfo : EIATTR_PARAM_CBANK
	.align		4
        /*00e4*/ 	.byte	0x04, 0x0a
        /*00e6*/ 	.short	(.L_51 - .L_50)
	.align		4
.L_50:
        /*00e8*/ 	.word	index@(.nv.constant0.pooling_diff)
        /*00ec*/ 	.short	0x0380
        /*00ee*/ 	.short	0x0038


	//----- nvinfo : EIATTR_SW_WAR
	.align		4
.L_51:
        /*00f0*/ 	.byte	0x04, 0x36
        /*00f2*/ 	.short	(.L_53 - .L_52)
.L_52:
        /*00f4*/ 	.word	0x00000008
.L_53:


//--------------------- .nv.info.mean_pooling     --------------------------
	.section	.nv.info.mean_pooling,"",@"SHT_CUDA_INFO"
	.sectionflags	@""
	.align	4


	//----- nvinfo : EIATTR_CUDA_API_VERSION
	.align		4
        /*0000*/ 	.byte	0x04, 0x37
        /*0002*/ 	.short	(.L_55 - .L_54)
.L_54:
        /*0004*/ 	.word	0x00000082


	//----- nvinfo : EIATTR_KPARAM_INFO
	.align		4
.L_55:
        /*0008*/ 	.byte	0x04, 0x17
        /*000a*/ 	.short	(.L_57 - .L_56)
.L_56:
        /*000c*/ 	.word	0x00000000
        /*0010*/ 	.short	0x000a
        /*0012*/ 	.short	0x0034
        /*0014*/ 	.byte	0x00, 0xf0, 0x11, 0x00


	//----- nvinfo : EIATTR_KPARAM_INFO
	.align		4
.L_57:
        /*0018*/ 	.byte	0x04, 0x17
        /*001a*/ 	.short	(.L_59 - .L_58)
.L_58:
        /*001c*/ 	.word	0x00000000
        /*0020*/ 	.short	0x0009
        /*0022*/ 	.short	0x0030
        /*0024*/ 	.byte	0x00, 0xf0, 0x11, 0x00


	//----- nvinfo : EIATTR_KPARAM_INFO
	.align		4
.L_59:
        /*0028*/ 	.byte	0x04, 0x17
        /*002a*/ 	.short	(.L_61 - .L_60)
.L_60:
        /*002c*/ 	.word	0x00000000
        /*0030*/ 	.short	0x0008
        /*0032*/ 	.short	0x002c
        /*0034*/ 	.byte	0x00, 0xf0, 0x11, 0x00


	//----- nvinfo : EIATTR_KPARAM_INFO
	.align		4
.L_61:
        /*0038*/ 	.byte	0x04, 0x17
        /*003a*/ 	.short	(.L_63 - .L_62)
.L_62:
        /*003c*/ 	.word	0x00000000
        /*0040*/ 	.short	0x0007
        /*0042*/ 	.short	0x0028
        /*0044*/ 	.byte	0x00, 0xf0, 0x11, 0x00


	//----- nvinfo : EIATTR_KPARAM_INFO
	.align		4
.L_63:
        /*0048*/ 	.byte	0x04, 0x17
        /*004a*/ 	.short	(.L_65 - .L_64)
.L_64:
        /*004c*/ 	.word	0x00000000
        /*0050*/ 	.short	0x0006
        /*0052*/ 	.short	0x0024
        /*0054*/ 	.byte	0x00, 0xf0, 0x11, 0x00


	//----- nvinfo : EIATTR_KPARAM_INFO
	.align		4
.L_65:
        /*0058*/ 	.byte	0x04, 0x17
        /*005a*/ 	.short	(.L_67 - .L_66)
.L_66:
        /*005c*/ 	.word	0x00000000
        /*0060*/ 	.short	0x0005
        /*0062*/ 	.short	0x0020
        /*0064*/ 	.byte	0x00, 0xf0, 0x11, 0x00


	//----- nvinfo : EIATTR_KPARAM_INFO
	.align		4
.L_67:
        /*0068*/ 	.byte	0x04, 0x17
        /*006a*/ 	.short	(.L_69 - .L_68)
.L_68:
        /*006c*/ 	.word	0x00000000
        /*0070*/ 	.short	0x0004
        /*0072*/ 	.short	0x001c
        /*0074*/ 	.byte	0x00, 0xf0, 0x11, 0x00


	//----- nvinfo : EIATTR_KPARAM_INFO
	.align		4
.L_69:
        /*0078*/ 	.byte	0x04, 0x17
        /*007a*/ 	.short	(.L_71 - .L_70)
.L_70:
        /*007c*/ 	.word	0x00000000
        /*0080*/ 	.short	0x0003
        /*0082*/ 	.short	0x0018
        /*0084*/ 	.byte	0x00, 0xf0, 0x11, 0x00


	//----- nvinfo : EIATTR_KPARAM_INFO
	.align		4
.L_71:
        /*0088*/ 	.byte	0x04, 0x17
        /*008a*/ 	.short	(.L_73 - .L_72)
.L_72:
        /*008c*/ 	.word	0x00000000
        /*0090*/ 	.short	0x0002
        /*0092*/ 	.short	0x0010
        /*0094*/ 	.byte	0x00, 0xf5, 0x21, 0x00


	//----- nvinfo : EIATTR_KPARAM_INFO
	.align		4
.L_73:
        /*0098*/ 	.byte	0x04, 0x17
        /*009a*/ 	.short	(.L_75 - .L_74)
.L_74:
        /*009c*/ 	.word	0x00000000
        /*00a0*/ 	.short	0x0001
        /*00a2*/ 	.short	0x0008
        /*00a4*/ 	.byte	0x00, 0xf5, 0x21, 0x00


	//----- nvinfo : EIATTR_KPARAM_INFO
	.align		4
.L_75:
        /*00a8*/ 	.byte	0x04, 0x17
        /*00aa*/ 	.short	(.L_77 - .L_76)
.L_76:
        /*00ac*/ 	.word	0x00000000
        /*00b0*/ 	.short	0x0000
        /*00b2*/ 	.short	0x0000
        /*00b4*/ 	.byte	0x00, 0xf5, 0x21, 0x00


	//----- nvinfo : EIATTR_SPARSE_MMA_MASK
	.align		4
.L_77:
        /*00b8*/ 	.byte	0x03, 0x50
        /*00ba*/ 	.short	0x0000


	//----- nvinfo : EIATTR_MAXREG_COUNT
	.align		4
        /*00bc*/ 	.byte	0x03, 0x1b
        /*00be*/ 	.short	0x00ff


	//----- nvinfo : EIATTR_MERCURY_ISA_VERSION
	.align		4
        /*00c0*/ 	.byte	0x03, 0x5f
        /*00c2*/ 	.short	0x0101


	//----- nvinfo : EIATTR_VRC_CTA_INIT_COUNT
	.align		4
        /*00c4*/ 	.byte	0x02, 0x4a
	.zero		1
	.zero		1


	//----- nvinfo : EIATTR_EXIT_INSTR_OFFSETS
	.align		4
        /*00c8*/ 	.byte	0x04, 0x1c
        /*00ca*/ 	.short	(.L_79 - .L_78)


	//   ....[0]....
.L_78:
        /*00cc*/ 	.word	0x00000070


	//   ....[1]....
        /*00d0*/ 	.word	0x00001300


	//   ....[2]....
        /*00d4*/ 	.word	0x00001900


	//   ....[3]....
        /*00d8*/ 	.word	0x00001f00


	//----- nvinfo : EIATTR_CRS_STACK_SIZE
	.align		4
.L_79:
        /*00dc*/ 	.byte	0x04, 0x1e
        /*00de*/ 	.short	(.L_81 - .L_80)
.L_80:
        /*00e0*/ 	.word	0x00000000


	//----- nvinfo : EIATTR_CBANK_PARAM_SIZE
	.align		4
.L_81:
        /*00e4*/ 	.byte	0x03, 0x19
        /*00e6*/ 	.short	0x0038


	//----- nvinfo : EIATTR_PARAM_CBANK
	.align		4
        /*00e8*/ 	.byte	0x04, 0x0a
        /*00ea*/ 	.short	(.L_83 - .L_82)
	.align		4
.L_82:
        /*00ec*/ 	.word	index@(.nv.constant0.mean_pooling)
        /*00f0*/ 	.short	0x0380
        /*00f2*/ 	.short	0x0038


	//----- nvinfo : EIATTR_SW_WAR
	.align		4
.L_83:
        /*00f4*/ 	.byte	0x04, 0x36
        /*00f6*/ 	.short	(.L_85 - .L_84)
.L_84:
        /*00f8*/ 	.word	0x00000008
.L_85:


//--------------------- .nv.info.max_pooling      --------------------------
	.section	.nv.info.max_pooling,"",@"SHT_CUDA_INFO"
	.sectionflags	@""
	.align	4


	//----- nvinfo : EIATTR_CUDA_API_VERSION
	.align		4
        /*0000*/ 	.byte	0x04, 0x37
        /*0002*/ 	.short	(.L_87 - .L_86)
.L_86:
        /*0004*/ 	.word	0x00000082


	//----- nvinfo : EIATTR_KPARAM_INFO
	.align		4
.L_87:
        /*0008*/ 	.byte	0x04, 0x17
        /*000a*/ 	.short	(.L_89 - .L_88)
.L_88:
        /*000c*/ 	.word	0x00000000
        /*0010*/ 	.short	0x000a
        /*0012*/ 	.short	0x0034
        /*0014*/ 	.byte	0x00, 0xf0, 0x11, 0x00


	//----- nvinfo : EIATTR_KPARAM_INFO
	.align		4
.L_89:
        /*0018*/ 	.byte	0x04, 0x17
        /*001a*/ 	.short	(.L_91 - .L_90)
.L_90:
        /*001c*/ 	.word	0x00000000
        /*0020*/ 	.short	0x0009
        /*0022*/ 	.short	0x0030
        /*0024*/ 	.byte	0x00, 0xf0, 0x11, 0x00


	//----- nvinfo : EIATTR_KPARAM_INFO
	.align		4
.L_91:
        /*0028*/ 	.byte	0x04, 0x17
        /*002a*/ 	.short	(.L_93 - .L_92)
.L_92:
        /*002c*/ 	.word	0x00000000
        /*0030*/ 	.short	0x0008
        /*0032*/ 	.short	0x002c
        /*0034*/ 	.byte	0x00, 0xf0, 0x11, 0x00


	//----- nvinfo : EIATTR_KPARAM_INFO
	.align		4
.L_93:
        /*0038*/ 	.byte	0x04, 0x17
        /*003a*/ 	.short	(.L_95 - .L_94)
.L_94:
        /*003c*/ 	.word	0x00000000
        /*0040*/ 	.short	0x0007
        /*0042*/ 	.short	0x0028
        /*0044*/ 	.byte	0x00, 0xf0, 0x11, 0x00


	//----- nvinfo : EIATTR_KPARAM_INFO
	.align		4
.L_95:
        /*0048*/ 	.byte	0x04, 0x17
        /*004a*/ 	.short	(.L_97 - .L_96)
.L_96:
        /*004c*/ 	.word	0x00000000
        /*0050*/ 	.short	0x0006
        /*0052*/ 	.short	0x0024
        /*0054*/ 	.byte	0x00, 0xf0, 0x11, 0x00


	//----- nvinfo : EIATTR_KPARAM_INFO
	.align		4
.L_97:
        /*0058*/ 	.byte	0x04, 0x17
        /*005a*/ 	.short	(.L_99 - .L_98)
.L_98:
        /*005c*/ 	.word	0x00000000
        /*0060*/ 	.short	0x0005
        /*0062*/ 	.short	0x0020
        /*0064*/ 	.byte	0x00, 0xf0, 0x11, 0x00


	//----- nvinfo : EIATTR_KPARAM_INFO
	.align		4
.L_99:
        /*0068*/ 	.byte	0x04, 0x17
        /*006a*/ 	.short	(.L_101 - .L_100)
.L_100:
        /*006c*/ 	.word	0x00000000
        /*0070*/ 	.short	0x0004
        /*0072*/ 	.short	0x001c
        /*0074*/ 	.byte	0x00, 0xf0, 0x11, 0x00


	//----- nvinfo : EIATTR_KPARAM_INFO
	.align		4
.L_101:
        /*0078*/ 	.byte	0x04, 0x17
        /*007a*/ 	.short	(.L_103 - .L_102)
.L_102:
        /*007c*/ 	.word	0x00000000
        /*0080*/ 	.short	0x0003
        /*0082*/ 	.short	0x0018
        /*0084*/ 	.byte	0x00, 0xf0, 0x11, 0x00


	//----- nvinfo : EIATTR_KPARAM_INFO
	.align		4
.L_103:
        /*0088*/ 	.byte	0x04, 0x17
        /*008a*/ 	.short	(.L_105 - .L_104)
.L_104:
        /*008c*/ 	.word	0x00000000
        /*0090*/ 	.short	0x0002
        /*0092*/ 	.short	0x0010
        /*0094*/ 	.byte	0x00, 0xf5, 0x21, 0x00


	//----- nvinfo : EIATTR_KPARAM_INFO
	.align		4
.L_105:
        /*0098*/ 	.byte	0x04, 0x17
        /*009a*/ 	.short	(.L_107 - .L_106)
.L_106:
        /*009c*/ 	.word	0x00000000
        /*00a0*/ 	.short	0x0001
        /*00a2*/ 	.short	0x0008
        /*00a4*/ 	.byte	0x00, 0xf5, 0x21, 0x00


	//----- nvinfo : EIATTR_KPARAM_INFO
	.align		4
.L_107:
        /*00a8*/ 	.byte	0x04, 0x17
        /*00aa*/ 	.short	(.L_109 - .L_108)
.L_108:
        /*00ac*/ 	.word	0x00000000
        /*00b0*/ 	.short	0x0000
        /*00b2*/ 	.short	0x0000
        /*00b4*/ 	.byte	0x00, 0xf5, 0x21, 0x00


	//----- nvinfo : EIATTR_SPARSE_MMA_MASK
	.align		4
.L_109:
        /*00b8*/ 	.byte	0x03, 0x50
        /*00ba*/ 	.short	0x0000


	//----- nvinfo : EIATTR_MAXREG_COUNT
	.align		4
        /*00bc*/ 	.byte	0x03, 0x1b
        /*00be*/ 	.short	0x00ff


	//----- nvinfo : EIATTR_MERCURY_ISA_VERSION
	.align		4
        /*00c0*/ 	.byte	0x03, 0x5f
        /*00c2*/ 	.short	0x0101


	//----- nvinfo : EIATTR_VRC_CTA_INIT_COUNT
	.align		4
        /*00c4*/ 	.byte	0x02, 0x4a
	.zero		1
	.zero		1


	//----- nvinfo : EIATTR_EXIT_INSTR_OFFSETS
	.align		4
        /*00c8*/ 	.byte	0x04, 0x1c
        /*00ca*/ 	.short	(.L_111 - .L_110)


	//   ....[0]....
.L_110:
        /*00cc*/ 	.word	0x00000070


	//   ....[1]....
        /*00d0*/ 	.word	0x000006b0


	//   ....[2]....
        /*00d4*/ 	.word	0x00000c90


	//   ....[3]....
        /*00d8*/ 	.word	0x00002090


	//----- nvinfo : EIATTR_CRS_STACK_SIZE
	.align		4
.L_111:
        /*00dc*/ 	.byte	0x04, 0x1e
        /*00de*/ 	.short	(.L_113 - .L_112)
.L_112:
        /*00e0*/ 	.word	0x00000000


	//----- nvinfo : EIATTR_CBANK_PARAM_SIZE
	.align		4
.L_113:
        /*00e4*/ 	.byte	0x03, 0x19
        /*00e6*/ 	.short	0x0038


	//----- nvinfo : EIATTR_PARAM_CBANK
	.align		4
        /*00e8*/ 	.byte	0x04, 0x0a
        /*00ea*/ 	.short	(.L_115 - .L_114)
	.align		4
.L_114:
        /*00ec*/ 	.word	index@(.nv.constant0.max_pooling)
        /*00f0*/ 	.short	0x0380
        /*00f2*/ 	.short	0x0038


	//----- nvinfo : EIATTR_SW_WAR
	.align		4
.L_115:
        /*00f4*/ 	.byte	0x04, 0x36
        /*00f6*/ 	.short	(.L_117 - .L_116)
.L_116:
        /*00f8*/ 	.word	0x00000008
.L_117:


//--------------------- .nv.callgraph             --------------------------
	.section	.nv.callgraph,"",@"SHT_CUDA_CALLGRAPH"
	.align	4
	.sectionentsize	8
	.align		4
        /*0000*/ 	.word	0x00000000
	.align		4
        /*0004*/ 	.word	0xffffffff
	.align		4
        /*0008*/ 	.word	0x00000000
	.align		4
        /*000c*/ 	.word	0xfffffffe
	.align		4
        /*0010*/ 	.word	0x00000000
	.align		4
        /*0014*/ 	.word	0xfffffffd
	.align		4
        /*0018*/ 	.word	0x00000000
	.align		4
        /*001c*/ 	.word	0xfffffffc


//--------------------- .text.pooling_diff        --------------------------
	.section	.text.pooling_diff,"ax",@progbits
	.align	128
        .global         pooling_diff
        .type           pooling_diff,@function
        .size           pooling_diff,(.L_x_54 - pooling_diff)
        .other          pooling_diff,@"STO_CUDA_ENTRY STV_DEFAULT"
pooling_diff:
.text.pooling_diff:
[----:B------:R-:W-:Y:S01]  /*0000*/  LDC R1, c[0x0][0x37c] ;  /* 0x0000df00ff017b82 */ /* 0x000fe20000000800 */
[----:B------:R-:W0:Y:S07]  /*0010*/  S2R R0, SR_TID.X ;  /* 0x0000000000007919 */ /* 0x000e2e0000002100 */
[----:B------:R-:W0:Y:S01]  /*0020*/  S2UR UR4, SR_CTAID.X ;  /* 0x00000000000479c3 */ /* 0x000e220000002500 */
[----:B------:R-:W1:Y:S07]  /*0030*/  LDCU UR5, c[0x0][0x398] ;  /* 0x00007300ff0577ac */ /* 0x000e6e0008000800 */
[----:B------:R-:W0:Y:S02]  /*0040*/  LDC R7, c[0x0][0x360] ;  /* 0x0000d800ff077b82 */ /* 0x000e240000000800 */
[----:B0-----:R-:W-:-:S05]  /*0050*/  IMAD R0, R7, UR4, R0 ;  /* 0x0000000407007c24 */ /* 0x001fca000f8e0200 */
[----:B-1----:R-:W-:-:S13]  /*0060*/  ISETP.GE.AND P0, PT, R0, UR5, PT ;  /* 0x0000000500007c0c */ /* 0x002fda000bf06270 */
[----:B------:R-:W-:Y:S05]  /*0070*/  @P0 EXIT ;  /* 0x000000000000094d */ /* 0x000fea0003800000 */
[----:B------:R-:W0:Y:S01]  /*0080*/  LDC R5, c[0x0][0x3ac] ;  /* 0x0000eb00ff057b82 */ /* 0x000e220000000800 */
[----:B------:R-:W0:Y:S02]  /*0090*/  LDCU UR4, c[0x0][0x3b0] ;  /* 0x00007600ff0477ac */ /* 0x000e240008000800 */
[----:B0-----:R-:W-:-:S04]  /*00a0*/  VIMNMX R2, PT, PT, R5, UR4, PT ;  /* 0x0000000405027c48 */ /* 0x001fc8000bfe0100 */
[----:B------:R-:W-:-:S13]  /*00b0*/  ISETP.GE.AND P0, PT, R2, 0x1, PT ;  /* 0x000000010200780c */ /* 0x000fda0003f06270 */
[----:B------:R-:W-:Y:S05]  /*00c0*/  @!P0 EXIT ;  /* 0x000000000000894d */ /* 0x000fea0003800000 */
[----:B------:R-:W0:Y:S01]  /*00d0*/  LDC R9, c[0x0][0x3a4] ;  /* 0x0000e900ff097b82 */ /* 0x000e220000000800 */
[----:B------:R-:W1:Y:S01]  /*00e0*/  LDCU.64 UR6, c[0x0][0x388] ;  /* 0x00007100ff0677ac */ /* 0x000e620008000a00 */
[C---:B------:R-:W-:Y:S02]  /*00f0*/  LOP3.LUT R3, R5.reuse, 0x7ffffff0, RZ, 0xc0, !PT ;  /* 0x7ffffff005037812 */ /* 0x040fe400078ec0ff */
[C---:B------:R-:W-:Y:S01]  /*0100*/  LOP3.LUT R2, R5.reuse, 0xf, RZ, 0xc0, !PT ;  /* 0x0000000f05027812 */ /* 0x040fe200078ec0ff */
[----:B------:R-:W2:Y:S01]  /*0110*/  LDCU.64 UR4, c[0x0][0x390] ;  /* 0x00007200ff0477ac */ /* 0x000ea20008000a00 */
[C---:B------:R-:W-:Y:S02]  /*0120*/  LOP3.LUT R4, R5.reuse, 0x7, RZ, 0xc0, !PT ;  /* 0x0000000705047812 */ /* 0x040fe400078ec0ff */
[----:B------:R-:W-:Y:S01]  /*0130*/  LOP3.LUT R5, R5, 0x3, RZ, 0xc0, !PT ;  /* 0x0000000305057812 */ /* 0x000fe200078ec0ff */
[----:B------:R-:W3:Y:S01]  /*0140*/  LDCU UR8, c[0x0][0x370] ;  /* 0x00006e00ff0877ac */ /* 0x000ee20008000800 */
[----:B------:R-:W-:Y:S01]  /*0150*/  IADD3 R6, PT, PT, -R3, RZ, RZ ;  /* 0x000000ff03067210 */ /* 0x000fe20007ffe1ff */
[----:B------:R-:W0:Y:S01]  /*0160*/  LDCU UR9, c[0x0][0x3a8] ;  /* 0x00007500ff0977ac */ /* 0x000e220008000800 */
[----:B------:R-:W4:Y:S01]  /*0170*/  LDCU.64 UR10, c[0x0][0x358] ;  /* 0x00006b00ff0a77ac */ /* 0x000f220008000a00 */
[----:B-1----:R-:W-:-:S02]  /*0180*/  UIADD3 UR6, UP0, UPT, UR6, 0x20, URZ ;  /* 0x0000002006067890 */ /* 0x002fc4000ff1e0ff */
[----:B--2---:R-:W-:Y:S02]  /*0190*/  UIADD3 UR4, UP1, UPT, UR4, 0x20, URZ ;  /* 0x0000002004047890 */ /* 0x004fe4000ff3e0ff */
[----:B------:R-:W-:Y:S01]  /*01a0*/  UIADD3.X UR7, UPT, UPT, URZ, UR7, URZ, UP0, !UPT ;  /* 0x00000007ff077290 */ /* 0x000fe200087fe4ff */
[----:B---3--:R-:W-:Y:S01]  /*01b0*/  IMAD R7, R7, UR8, RZ ;  /* 0x0000000807077c24 */ /* 0x008fe2000f8e02ff */
[----:B------:R-:W-:Y:S01]  /*01c0*/  UIADD3.X UR5, UPT, UPT, URZ, UR5, URZ, UP1, !UPT ;  /* 0x00000005ff057290 */ /* 0x000fe20008ffe4ff */
[----:B0---4-:R-:W-:-:S11]  /*01d0*/  IMAD R9, R9, UR9, RZ ;  /* 0x0000000909097c24 */ /* 0x011fd6000f8e02ff */
.L_x_6:
[----:B0-234-:R-:W0:Y:S01]  /*01e0*/  LDC R15, c[0x0][0x3a8] ;  /* 0x0000ea00ff0f7b82 */ /* 0x01de220000000800 */
[----:B------:R-:W-:Y:S01]  /*01f0*/  IABS R14, R9 ;  /* 0x00000009000e7213 */ /* 0x000fe20000000000 */
[----:B------:R-:W1:Y:S01]  /*0200*/  LDCU UR8, c[0x0][0x39c] ;  /* 0x00007380ff0877ac */ /* 0x000e620008000800 */
[----:B------:R-:W-:Y:S02]  /*0210*/  IABS R16, R0 ;  /* 0x0000000000107213 */ /* 0x000fe40000000000 */
[----:B------:R-:W2:Y:S01]  /*0220*/  I2F.RP R19, R14 ;  /* 0x0000000e00137306 */ /* 0x000ea20000209400 */
[----:B------:R-:W3:Y:S02]  /*0230*/  LDCU UR9, c[0x0][0x3b4] ;  /* 0x00007680ff0977ac */ /* 0x000ee40008000800 */
[----:B------:R-:W4:Y:S05]  /*0240*/  LDC R8, c[0x0][0x3a4] ;  /* 0x0000e900ff087b82 */ /* 0x000f2a0000000800 */
[----:B--2---:R-:W-:Y:S01]  /*0250*/  MUFU.RCP R19, R19 ;  /* 0x0000001300137308 */ /* 0x004fe20000001000 */
[----:B0----5:R-:W-:-:S07]  /*0260*/  IABS R10, R15 ;  /* 0x0000000f000a7213 */ /* 0x021fce0000000000 */
[----:B------:R-:W0:Y:S01]  /*0270*/  I2F.RP R11, R10 ;  /* 0x0000000a000b7306 */ /* 0x000e220000209400 */
[----:B----4-:R-:W-:-:S07]  /*0280*/  IABS R18, R8 ;  /* 0x0000000800127213 */ /* 0x010fce0000000000 */
[----:B0-----:R-:W0:Y:S02]  /*0290*/  MUFU.RCP R11, R11 ;  /* 0x0000000b000b7308 */ /* 0x001e240000001000 */
[----:B0-----:R-:W-:Y:S02]  /*02a0*/  IADD3 R12, PT, PT, R11, 0xffffffe, RZ ;  /* 0x0ffffffe0b0c7810 */ /* 0x001fe40007ffe0ff */
[----:B------:R-:W-:-:S04]  /*02b0*/  IADD3 R11, PT, PT, R19, 0xffffffe, RZ ;  /* 0x0ffffffe130b7810 */ /* 0x000fc80007ffe0ff */
[----:B------:R0:W2:Y:S08]  /*02c0*/  F2I.FTZ.U32.TRUNC.NTZ R13, R12 ;  /* 0x0000000c000d7305 */ /* 0x0000b0000021f000 */
[----:B------:R-:W4:Y:S01]  /*02d0*/  F2I.FTZ.U32.TRUNC.NTZ R11, R11 ;  /* 0x0000000b000b7305 */ /* 0x000f22000021f000 */
[----:B0-----:R-:W-:Y:S02]  /*02e0*/  HFMA2 R12, -RZ, RZ, 0, 0 ;  /* 0x00000000ff0c7431 */ /* 0x001fe400000001ff */
[----:B--2---:R-:W-:-:S04]  /*02f0*/  IMAD.MOV R17, RZ, RZ, -R13 ;  /* 0x000000ffff117224 */ /* 0x004fc800078e0a0d */
[----:B------:R-:W-:-:S04]  /*0300*/  IMAD R17, R17, R10, RZ ;  /* 0x0000000a11117224 */ /* 0x000fc800078e02ff */
[----:B------:R-:W-:Y:S01]  /*0310*/  IMAD.HI.U32 R12, R13, R17, R12 ;  /* 0x000000110d0c7227 */ /* 0x000fe200078e000c */
[----:B------:R-:W-:-:S03]  /*0320*/  MOV R17, R16 ;  /* 0x0000001000117202 */ /* 0x000fc60000000f00 */
[----:B------:R-:W-:Y:S02]  /*0330*/  IMAD.MOV.U32 R16, RZ, RZ, R18 ;  /* 0x000000ffff107224 */ /* 0x000fe400078e0012 */
[----:B------:R-:W-:Y:S02]  /*0340*/  IMAD.HI.U32 R18, R12, R17, RZ ;  /* 0x000000110c127227 */ /* 0x000fe400078e00ff */
[----:B------:R-:W0:Y:S02]  /*0350*/  I2F.RP R20, R16 ;  /* 0x0000001000147306 */ /* 0x000e240000209400 */
[----:B----4-:R-:W-:Y:S01]  /*0360*/  IMAD.MOV R19, RZ, RZ, -R11 ;  /* 0x000000ffff137224 */ /* 0x010fe200078e0a0b */
[----:B------:R-:W-:-:S03]  /*0370*/  IADD3 R13, PT, PT, -R18, RZ, RZ ;  /* 0x000000ff120d7210 */ /* 0x000fc60007ffe1ff */
[----:B------:R-:W-:Y:S02]  /*0380*/  IMAD R19, R19, R14, RZ ;  /* 0x0000000e13137224 */ /* 0x000fe400078e02ff */
[----:B------:R-:W-:-:S05]  /*0390*/  IMAD R13, R10, R13, R17 ;  /* 0x0000000d0a0d7224 */ /* 0x000fca00078e0211 */
[----:B------:R-:W-:Y:S01]  /*03a0*/  ISETP.GT.U32.AND P1, PT, R10, R13, PT ;  /* 0x0000000d0a00720c */ /* 0x000fe20003f24070 */
[----:B0-----:R-:W0:-:S12]  /*03b0*/  MUFU.RCP R20, R20 ;  /* 0x0000001400147308 */ /* 0x001e180000001000 */
[----:B------:R-:W-:Y:S01]  /*03c0*/  @!P1 IMAD.IADD R13, R13, 0x1, -R10 ;  /* 0x000000010d0d9824 */ /* 0x000fe200078e0a0a */
[----:B------:R-:W-:Y:S02]  /*03d0*/  @!P1 IADD3 R18, PT, PT, R18, 0x1, RZ ;  /* 0x0000000112129810 */ /* 0x000fe40007ffe0ff */
[----:B------:R-:W-:Y:S02]  /*03e0*/  ISETP.NE.AND P1, PT, R15, RZ, PT ;  /* 0x000000ff0f00720c */ /* 0x000fe40003f25270 */
[----:B------:R-:W-:Y:S02]  /*03f0*/  ISETP.GE.U32.AND P0, PT, R13, R10, PT ;  /* 0x0000000a0d00720c */ /* 0x000fe40003f06070 */
[----:B0-----:R-:W-:Y:S02]  /*0400*/  IADD3 R12, PT, PT, R20, 0xffffffe, RZ ;  /* 0x0ffffffe140c7810 */ /* 0x001fe40007ffe0ff */
[----:B------:R-:W-:Y:S02]  /*0410*/  LOP3.LUT R10, R0, R15, RZ, 0x3c, !PT ;  /* 0x0000000f000a7212 */ /* 0x000fe400078e3cff */
[----:B------:R0:W2:Y:S02]  /*0420*/  F2I.FTZ.U32.TRUNC.NTZ R13, R12 ;  /* 0x0000000c000d7305 */ /* 0x0000a4000021f000 */
[----:B------:R-:W-:Y:S01]  /*0430*/  ISETP.GE.AND P2, PT, R10, RZ, PT ;  /* 0x000000ff0a00720c */ /* 0x000fe20003f46270 */
[----:B------:R-:W-:-:S04]  /*0440*/  HFMA2 R10, -RZ, RZ, 0, 0 ;  /* 0x00000000ff0a7431 */ /* 0x000fc800000001ff */
[----:B------:R-:W-:Y:S02]  /*0450*/  @P0 IADD3 R18, PT, PT, R18, 0x1, RZ ;  /* 0x0000000112120810 */ /* 0x000fe40007ffe0ff */
[----:B0-----:R-:W-:Y:S01]  /*0460*/  MOV R12, RZ ;  /* 0x000000ff000c7202 */ /* 0x001fe20000000f00 */
[----:B------:R-:W-:Y:S01]  /*0470*/  IMAD.HI.U32 R10, R11, R19, R10 ;  /* 0x000000130b0a7227 */ /* 0x000fe200078e000a */
[----:B------:R-:W-:Y:S02]  /*0480*/  IABS R19, R9 ;  /* 0x0000000900137213 */ /* 0x000fe40000000000 */
[----:B--2---:R-:W-:Y:S02]  /*0490*/  IADD3 R21, PT, PT, RZ, -R13, RZ ;  /* 0x8000000dff157210 */ /* 0x004fe40007ffe0ff */
[----:B------:R-:W-:Y:S01]  /*04a0*/  @!P2 IMAD.MOV R18, RZ, RZ, -R18 ;  /* 0x000000ffff12a224 */ /* 0x000fe200078e0a12 */
[----:B------:R-:W-:Y:S01]  /*04b0*/  @!P1 LOP3.LUT R18, RZ, R15, RZ, 0x33, !PT ;  /* 0x0000000fff129212 */ /* 0x000fe200078e33ff */
[----:B------:R-:W-:-:S03]  /*04c0*/  IMAD.HI.U32 R10, R10, R17, RZ ;  /* 0x000000110a0a7227 */ /* 0x000fc600078e00ff */
[----:B------:R-:W-:Y:S01]  /*04d0*/  IABS R20, R18 ;  /* 0x0000001200147213 */ /* 0x000fe20000000000 */
[----:B------:R-:W-:Y:S01]  /*04e0*/  IMAD R11, R21, R16, RZ ;  /* 0x00000010150b7224 */ /* 0x000fe200078e02ff */
[----:B------:R-:W-:-:S03]  /*04f0*/  ISETP.GE.AND P4, PT, R18, RZ, PT ;  /* 0x000000ff1200720c */ /* 0x000fc60003f86270 */
[----:B------:R-:W-:Y:S01]  /*0500*/  IMAD.HI.U32 R12, R13, R11, R12 ;  /* 0x0000000b0d0c7227 */ /* 0x000fe200078e000c */
[----:B------:R-:W-:-:S03]  /*0510*/  MOV R13, R20 ;  /* 0x00000014000d7202 */ /* 0x000fc60000000f00 */
[----:B------:R-:W-:Y:S02]  /*0520*/  IMAD.MOV R11, RZ, RZ, -R19 ;  /* 0x000000ffff0b7224 */ /* 0x000fe400078e0a13 */
[----:B------:R-:W-:-:S04]  /*0530*/  IMAD.HI.U32 R12, R12, R13, RZ ;  /* 0x0000000d0c0c7227 */ /* 0x000fc800078e00ff */
[----:B------:R-:W-:Y:S01]  /*0540*/  IMAD R17, R10, R11, R17 ;  /* 0x0000000b0a117224 */ /* 0x000fe200078e0211 */
[----:B------:R-:W-:Y:S02]  /*0550*/  IADD3 R12, PT, PT, -R12, RZ, RZ ;  /* 0x000000ff0c0c7210 */ /* 0x000fe40007ffe1ff */
[----:B------:R-:W-:Y:S02]  /*0560*/  LOP3.LUT R11, R0, R9, RZ, 0x3c, !PT ;  /* 0x00000009000b7212 */ /* 0x000fe400078e3cff */
[----:B------:R-:W-:Y:S01]  /*0570*/  ISETP.GT.U32.AND P3, PT, R14, R17, PT ;  /* 0x000000110e00720c */ /* 0x000fe20003f64070 */
[----:B------:R-:W-:Y:S01]  /*0580*/  IMAD R13, R16, R12, R13 ;  /* 0x0000000c100d7224 */ /* 0x000fe200078e020d */
[----:B------:R-:W-:-:S04]  /*0590*/  ISETP.GE.AND P1, PT, R11, RZ, PT ;  /* 0x000000ff0b00720c */ /* 0x000fc80003f26270 */
[----:B------:R-:W-:-:S07]  /*05a0*/  ISETP.GT.U32.AND P0, PT, R16, R13, PT ;  /* 0x0000000d1000720c */ /* 0x000fce0003f04070 */
[----:B------:R-:W-:Y:S01]  /*05b0*/  @!P3 IMAD.IADD R17, R17, 0x1, -R14 ;  /* 0x000000011111b824 */ /* 0x000fe200078e0a0e */
[----:B------:R-:W-:Y:S02]  /*05c0*/  @!P3 IADD3 R10, PT, PT, R10, 0x1, RZ ;  /* 0x000000010a0ab810 */ /* 0x000fe40007ffe0ff */
[----:B------:R-:W-:Y:S02]  /*05d0*/  ISETP.NE.AND P3, PT, R9, RZ, PT ;  /* 0x000000ff0900720c */ /* 0x000fe40003f65270 */
[----:B------:R-:W-:Y:S02]  /*05e0*/  ISETP.GE.U32.AND P2, PT, R17, R14, PT ;  /* 0x0000000e1100720c */ /* 0x000fe40003f46070 */
[----:B------:R-:W-:-:S04]  /*05f0*/  @!P0 IADD3 R13, PT, PT, R13, -R16, RZ ;  /* 0x800000100d0d8210 */ /* 0x000fc80007ffe0ff */
[----:B------:R-:W-:-:S07]  /*0600*/  ISETP.GT.U32.AND P0, PT, R16, R13, PT ;  /* 0x0000000d1000720c */ /* 0x000fce0003f04070 */
[----:B------:R-:W-:Y:S01]  /*0610*/  @P2 VIADD R10, R10, 0x1 ;  /* 0x000000010a0a2836 */ /* 0x000fe20000000000 */
[----:B------:R-:W-:-:S04]  /*0620*/  ISETP.NE.AND P2, PT, R8, RZ, PT ;  /* 0x000000ff0800720c */ /* 0x000fc80003f45270 */
[----:B------:R-:W-:Y:S02]  /*0630*/  MOV R12, R10 ;  /* 0x0000000a000c7202 */ /* 0x000fe40000000f00 */
[----:B------:R-:W0:Y:S01]  /*0640*/  LDC.64 R10, c[0x0][0x380] ;  /* 0x0000e000ff0a7b82 */ /* 0x000e220000000a00 */
[----:B------:R-:W-:Y:S02]  /*0650*/  @!P0 IADD3 R13, PT, PT, R13, -R16, RZ ;  /* 0x800000100d0d8210 */ /* 0x000fe40007ffe0ff */
[----:B------:R-:W-:Y:S01]  /*0660*/  @!P1 IMAD.MOV R12, RZ, RZ, -R12 ;  /* 0x000000ffff0c9224 */ /* 0x000fe200078e0a0c */
[----:B------:R-:W-:Y:S02]  /*0670*/  @!P3 LOP3.LUT R12, RZ, R9, RZ, 0x33, !PT ;  /* 0x00000009ff0cb212 */ /* 0x000fe400078e33ff */
[----:B------:R-:W-:Y:S02]  /*0680*/  @!P4 IADD3 R13, PT, PT, -R13, RZ, RZ ;  /* 0x000000ff0d0dc210 */ /* 0x000fe40007ffe1ff */
[----:B------:R-:W-:-:S02]  /*0690*/  IADD3 R16, PT, PT, -R18, RZ, RZ ;  /* 0x000000ff12107210 */ /* 0x000fc40007ffe1ff */
[----:B------:R-:W-:Y:S01]  /*06a0*/  @!P2 LOP3.LUT R13, RZ, R8, RZ, 0x33, !PT ;  /* 0x00000008ff0da212 */ /* 0x000fe200078e33ff */
[----:B------:R-:W-:Y:S02]  /*06b0*/  IMAD R8, R9, R12, RZ ;  /* 0x0000000c09087224 */ /* 0x000fe400078e02ff */
[----:B------:R-:W-:Y:S02]  /*06c0*/  IMAD R16, R15, R16, R0 ;  /* 0x000000100f107224 */ /* 0x000fe400078e0200 */
[----:B------:R-:W-:-:S04]  /*06d0*/  IMAD R15, R13, R15, R8 ;  /* 0x0000000f0d0f7224 */ /* 0x000fc800078e0208 */
[----:B------:R-:W-:-:S04]  /*06e0*/  IMAD.IADD R8, R16, 0x1, R15 ;  /* 0x0000000110087824 */ /* 0x000fc800078e020f */
[----:B0-----:R-:W-:-:S05]  /*06f0*/  IMAD.WIDE R14, R8, 0x4, R10 ;  /* 0x00000004080e7825 */ /* 0x001fca00078e020a */
[----:B------:R0:W5:Y:S01]  /*0700*/  LDG.E R10, desc[UR10][R14.64] ;  /* 0x0000000a0e0a7981 */ /* 0x000162000c1e1900 */
[----:B-1----:R-:W-:Y:S02]  /*0710*/  IMAD R12, R12, UR8, RZ ;  /* 0x000000080c0c7c24 */ /* 0x002fe4000f8e02ff */
[----:B------:R-:W-:Y:S02]  /*0720*/  HFMA2 R11, -RZ, RZ, 0, 0 ;  /* 0x00000000ff0b7431 */ /* 0x000fe400000001ff */
[----:B---3--:R-:W-:Y:S02]  /*0730*/  IMAD R12, R13, UR9, R12 ;  /* 0x000000090d0c7c24 */ /* 0x008fe4000f8e020c */
[----:B------:R-:W-:-:S07]  /*0740*/  IMAD R13, R16, UR9, RZ ;  /* 0x00000009100d7c24 */ /* 0x000fce000f8e02ff */
.L_x_5:
[----:B-1----:R-:W1:Y:S01]  /*0750*/  LDCU UR9, c[0x0][0x3ac] ;  /* 0x00007580ff0977ac */ /* 0x002e620008000800 */
[----:B0-234-:R-:W-:Y:S02]  /*0760*/  IADD3 R14, PT, PT, R12, R11, RZ ;  /* 0x0000000b0c0e7210 */ /* 0x01dfe40007ffe0ff */
[----:B------:R-:W-:Y:S01]  /*0770*/  MOV R18, RZ ;  /* 0x000000ff00127202 */ /* 0x000fe20000000f00 */
[----:B------:R-:W0:Y:S01]  /*0780*/  LDCU UR12, c[0x0][0x3b0] ;  /* 0x00007600ff0c77ac */ /* 0x000e220008000800 */
[----:B------:R-:W2:Y:S01]  /*0790*/  LDCU UR8, c[0x0][0x3a0] ;  /* 0x00007400ff0877ac */ /* 0x000ea20008000800 */
[----:B-1----:R-:W-:Y:S01]  /*07a0*/  UISETP.GE.U32.AND UP0, UPT, UR9, 0x10, UPT ;  /* 0x000000100900788c */ /* 0x002fe2000bf06070 */
[----:B0-----:R-:W-:Y:S02]  /*07b0*/  IMAD R21, R8, UR12, R11 ;  /* 0x0000000c08157c24 */ /* 0x001fe4000f8e020b */
[----:B------:R-:W-:Y:S02]  /*07c0*/  VIADD R11, R11, 0x1 ;  /* 0x000000010b0b7836 */ /* 0x000fe40000000000 */
[----:B--2---:R-:W-:-:S02]  /*07d0*/  IMAD R19, R14, UR8, R13 ;  /* 0x000000080e137c24 */ /* 0x004fc4000f8e020d */
[----:B------:R-:W-:Y:S01]  /*07e0*/  IMAD R21, R21, UR9, RZ ;  /* 0x0000000915157c24 */ /* 0x000fe2000f8e02ff */
[----:B------:R-:W-:Y:S01]  /*07f0*/  ISETP.NE.AND P0, PT, R11, UR12, PT ;  /* 0x0000000c0b007c0c */ /* 0x000fe2000bf05270 */
[----:B------:R-:W-:-:S12]  /*0800*/  BRA.U !UP0, `(.L_x_0) ;  /* 0x0000000108fc7547 */ /* 0x000fd8000b800000 */
[----:B------:R-:W-:Y:S01]  /*0810*/  MOV R25, R19 ;  /* 0x0000001300197202 */ /* 0x000fe20000000f00 */
[----:B------:R-:W-:Y:S01]  /*0820*/  IMAD.MOV.U32 R18, RZ, RZ, R6 ;  /* 0x000000ffff127224 */ /* 0x000fe200078e0006 */
[----:B------:R-:W-:-:S07]  /*0830*/  MOV R23, R21 ;  /* 0x0000001500177202 */ /* 0x000fce0000000f00 */
.L_x_1:
[----:B------:R-:W-:Y:S02]  /*0840*/  MOV R16, UR6 ;  /* 0x0000000600107c02 */ /* 0x000fe40008000f00 */
[----:B------:R-:W-:-:S03]  /*0850*/  MOV R17, UR7 ;  /* 0x0000000700117c02 */ /* 0x000fc60008000f00 */
[----:B------:R-:W-:-:S05]  /*0860*/  IMAD.WIDE R16, R23, 0x4, R16 ;  /* 0x0000000417107825 */ /* 0x000fca00078e0210 */
[----:B----4-:R-:W2:Y:S01]  /*0870*/  LDG.E R27, desc[UR10][R16.64+-0x20] ;  /* 0xffffe00a101b7981 */ /* 0x010ea2000c1e1900 */
[----:B------:R-:W-:Y:S01]  /*0880*/  MOV R14, UR4 ;  /* 0x00000004000e7c02 */ /* 0x000fe20008000f00 */
[----:B------:R-:W-:-:S04]  /*0890*/  IMAD.U32 R15, RZ, RZ, UR5 ;  /* 0x00000005ff0f7e24 */ /* 0x000fc8000f8e00ff */
[----:B------:R-:W-:-:S04]  /*08a0*/  IMAD.WIDE R14, R25, 0x4, R14 ;  /* 0x00000004190e7825 */ /* 0x000fc800078e020e */
[----:B--2--5:R-:W-:-:S05]  /*08b0*/  FMUL R27, R10, R27 ;  /* 0x0000001b0a1b7220 */ /* 0x024fca0000400000 */
[----:B------:R0:W-:Y:S04]  /*08c0*/  STG.E desc[UR10][R14.64+-0x20], R27 ;  /* 0xffffe01b0e007986 */ /* 0x0001e8000c10190a */
[----:B------:R-:W2:Y:S02]  /*08d0*/  LDG.E R29, desc[UR10][R16.64+-0x1c] ;  /* 0xffffe40a101d7981 */ /* 0x000ea4000c1e1900 */
[----:B--2---:R-:W-:-:S05]  /*08e0*/  FMUL R29, R10, R29 ;  /* 0x0000001d0a1d7220 */ /* 0x004fca0000400000 */
[----:B------:R1:W-:Y:S04]  /*08f0*/  STG.E desc[UR10][R14.64+-0x1c], R29 ;  /* 0xffffe41d0e007986 */ /* 0x0003e8000c10190a */
[----:B------:R-:W2:Y:S02]  /*0900*/  LDG.E R20, desc[UR10][R16.64+-0x18] ;  /* 0xffffe80a10147981 */ /* 0x000ea4000c1e1900 */
[----:B--2---:R-:W-:-:S05]  /*0910*/  FMUL R20, R10, R20 ;  /* 0x000000140a147220 */ /* 0x004fca0000400000 */
[----:B------:R2:W-:Y:S04]  /*0920*/  STG.E desc[UR10][R14.64+-0x18], R20 ;  /* 0xffffe8140e007986 */ /* 0x0005e8000c10190a */
[----:B------:R-:W3:Y:S02]  /*0930*/  LDG.E R22, desc[UR10][R16.64+-0x14] ;  /* 0xffffec0a10167981 */ /* 0x000ee4000c1e1900 */
[----:B---3--:R-:W-:-:S05]  /*0940*/  FMUL R22, R10, R22 ;  /* 0x000000160a167220 */ /* 0x008fca0000400000 */
[----:B------:R3:W-:Y:S04]  /*0950*/  STG.E desc[UR10][R14.64+-0x14], R22 ;  /* 0xffffec160e007986 */ /* 0x0007e8000c10190a */
[----:B------:R-:W0:Y:S02]  /*0960*/  LDG.E R24, desc[UR10][R16.64+-0x10] ;  /* 0xfffff00a10187981 */ /* 0x000e24000c1e1900 */
[----:B0-----:R-:W-:-:S05]  /*0970*/  FMUL R27, R10, R24 ;  /* 0x000000180a1b7220 */ /* 0x001fca0000400000 */
[----:B------:R0:W-:Y:S04]  /*0980*/  STG.E desc[UR10][R14.64+-0x10], R27 ;  /* 0xfffff01b0e007986 */ /* 0x0001e8000c10190a */
[----:B------:R-:W1:Y:S02]  /*0990*/  LDG.E R24, desc[UR10][R16.64+-0xc] ;  /* 0xfffff40a10187981 */ /* 0x000e64000c1e1900 */
[----:B-1----:R-:W-:-:S05]  /*09a0*/  FMUL R29, R10, R24 ;  /* 0x000000180a1d7220 */ /* 0x002fca0000400000 */
[----:B------:R1:W-:Y:S04]  /*09b0*/  STG.E desc[UR10][R14.64+-0xc], R29 ;  /* 0xfffff41d0e007986 */ /* 0x0003e8000c10190a */
[----:B------:R-:W4:Y:S02]  /*09c0*/  LDG.E R24, desc[UR10][R16.64+-0x8] ;  /* 0xfffff80a10187981 */ /* 0x000f24000c1e1900 */
[----:B----4-:R-:W-:-:S05]  /*09d0*/  FMUL R24, R10, R24 ;  /* 0x000000180a187220 */ /* 0x010fca0000400000 */
[----:B------:R4:W-:Y:S04]  /*09e0*/  STG.E desc[UR10][R14.64+-0x8], R24 ;  /* 0xfffff8180e007986 */ /* 0x0009e8000c10190a */
[----:B--2---:R-:W2:Y:S02]  /*09f0*/  LDG.E R20, desc[UR10][R16.64+-0x4] ;  /* 0xfffffc0a10147981 */ /* 0x004ea4000c1e1900 */
[----:B--2---:R-:W-:-:S05]  /*0a00*/  FMUL R20, R10, R20 ;  /* 0x000000140a147220 */ /* 0x004fca0000400000 */
[----:B------:R2:W-:Y:S04]  /*0a10*/  STG.E desc[UR10][R14.64+-0x4], R20 ;  /* 0xfffffc140e007986 */ /* 0x0005e8000c10190a */
[----:B---3--:R-:W0:Y:S02]  /*0a20*/  LDG.E R22, desc[UR10][R16.64] ;  /* 0x0000000a10167981 */ /* 0x008e24000c1e1900 */
[----:B0-----:R-:W-:-:S05]  /*0a30*/  FMUL R27, R10, R22 ;  /* 0x000000160a1b7220 */ /* 0x001fca0000400000 */
[----:B------:R0:W-:Y:S04]  /*0a40*/  STG.E desc[UR10][R14.64], R27 ;  /* 0x0000001b0e007986 */ /* 0x0001e8000c10190a */
[----:B------:R-:W1:Y:S02]  /*0a50*/  LDG.E R22, desc[UR10][R16.64+0x4] ;  /* 0x0000040a10167981 */ /* 0x000e64000c1e1900 */
[----:B-1----:R-:W-:-:S05]  /*0a60*/  FMUL R29, R10, R22 ;  /* 0x000000160a1d7220 */ /* 0x002fca0000400000 */
[----:B------:R1:W-:Y:S04]  /*0a70*/  STG.E desc[UR10][R14.64+0x4], R29 ;  /* 0x0000041d0e007986 */ /* 0x0003e8000c10190a */
[----:B------:R-:W3:Y:S02]  /*0a80*/  LDG.E R22, desc[UR10][R16.64+0x8] ;  /* 0x0000080a10167981 */ /* 0x000ee4000c1e1900 */
[----:B---3--:R-:W-:-:S05]  /*0a90*/  FMUL R22, R10, R22 ;  /* 0x000000160a167220 */ /* 0x008fca0000400000 */
[----:B------:R3:W-:Y:S04]  /*0aa0*/  STG.E desc[UR10][R14.64+0x8], R22 ;  /* 0x000008160e007986 */ /* 0x0007e8000c10190a */
[----:B----4-:R-:W4:Y:S02]  /*0ab0*/  LDG.E R24, desc[UR10][R16.64+0xc] ;  /* 0x00000c0a10187981 */ /* 0x010f24000c1e1900 */
[----:B----4-:R-:W-:-:S05]  /*0ac0*/  FMUL R24, R10, R24 ;  /* 0x000000180a187220 */ /* 0x010fca0000400000 */
[----:B------:R4:W-:Y:S04]  /*0ad0*/  STG.E desc[UR10][R14.64+0xc], R24 ;  /* 0x00000c180e007986 */ /* 0x0009e8000c10190a */
[----:B--2---:R-:W0:Y:S02]  /*0ae0*/  LDG.E R20, desc[UR10][R16.64+0x10] ;  /* 0x0000100a10147981 */ /* 0x004e24000c1e1900 */
[----:B0-----:R-:W-:-:S05]  /*0af0*/  FMUL R27, R10, R20 ;  /* 0x000000140a1b7220 */ /* 0x001fca0000400000 */
[----:B------:R4:W-:Y:S04]  /*0b00*/  STG.E desc[UR10][R14.64+0x10], R27 ;  /* 0x0000101b0e007986 */ /* 0x0009e8000c10190a */
[----:B------:R-:W1:Y:S02]  /*0b10*/  LDG.E R20, desc[UR10][R16.64+0x14] ;  /* 0x0000140a10147981 */ /* 0x000e64000c1e1900 */
[----:B-1----:R-:W-:-:S05]  /*0b20*/  FMUL R29, R10, R20 ;  /* 0x000000140a1d7220 */ /* 0x002fca0000400000 */
[----:B------:R4:W-:Y:S04]  /*0b30*/  STG.E desc[UR10][R14.64+0x14], R29 ;  /* 0x0000141d0e007986 */ /* 0x0009e8000c10190a */
[----:B------:R-:W2:Y:S02]  /*0b40*/  LDG.E R20, desc[UR10][R16.64+0x18] ;  /* 0x0000180a10147981 */ /* 0x000ea4000c1e1900 */
[----:B--2---:R-:W-:-:S05]  /*0b50*/  FMUL R20, R10, R20 ;  /* 0x000000140a147220 */ /* 0x004fca0000400000 */
[----:B------:R4:W-:Y:S04]  /*0b60*/  STG.E desc[UR10][R14.64+0x18], R20 ;  /* 0x000018140e007986 */ /* 0x0009e8000c10190a */
[----:B---3--:R-:W2:Y:S01]  /*0b70*/  LDG.E R22, desc[UR10][R16.64+0x1c] ;  /* 0x00001c0a10167981 */ /* 0x008ea2000c1e1900 */
[----:B------:R-:W-:Y:S02]  /*0b80*/  IADD3 R18, PT, PT, R18, 0x10, RZ ;  /* 0x0000001012127810 */ /* 0x000fe40007ffe0ff */
[----:B------:R-:W-:Y:S02]  /*0b90*/  IADD3 R23, PT, PT, R23, 0x10, RZ ;  /* 0x0000001017177810 */ /* 0x000fe40007ffe0ff */
[----:B------:R-:W-:Y:S02]  /*0ba0*/  ISETP.NE.AND P1, PT, R18, RZ, PT ;  /* 0x000000ff1200720c */ /* 0x000fe40003f25270 */
[----:B------:R-:W-:Y:S01]  /*0bb0*/  IADD3 R25, PT, PT, R25, 0x10, RZ ;  /* 0x0000001019197810 */ /* 0x000fe20007ffe0ff */
[----:B--2---:R-:W-:-:S05]  /*0bc0*/  FMUL R22, R10, R22 ;  /* 0x000000160a167220 */ /* 0x004fca0000400000 */
[----:B------:R4:W-:Y:S05]  /*0bd0*/  STG.E desc[UR10][R14.64+0x1c], R22 ;  /* 0x00001c160e007986 */ /* 0x0009ea000c10190a */
[----:B------:R-:W-:Y:S05]  /*0be0*/  @P1 BRA `(.L_x_1) ;  /* 0xfffffffc00141947 */ /* 0x000fea000383ffff */
[----:B------:R-:W-:-:S07]  /*0bf0*/  IMAD.MOV.U32 R18, RZ, RZ, R3 ;  /* 0x000000ffff127224 */ /* 0x000fce00078e0003 */
.L_x_0:
[----:B------:R-:W-:-:S13]  /*0c00*/  ISETP.NE.AND P1, PT, R2, RZ, PT ;  /* 0x000000ff0200720c */ /* 0x000fda0003f25270 */
[----:B------:R-:W-:Y:S05]  /*0c10*/  @!P1 BRA `(.L_x_2) ;  /* 0x00000004003c9947 */ /* 0x000fea0003800000 */
[----:B----4-:R-:W-:Y:S02]  /*0c20*/  IADD3 R14, PT, PT, R2, -0x1, RZ ;  /* 0xffffffff020e7810 */ /* 0x010fe40007ffe0ff */
[----:B------:R-:W-:Y:S02]  /*0c30*/  ISETP.NE.AND P2, PT, R4, RZ, PT ;  /* 0x000000ff0400720c */ /* 0x000fe40003f45270 */
[----:B------:R-:W-:-:S13]  /*0c40*/  ISETP.GE.U32.AND P1, PT, R14, 0x7, PT ;  /* 0x000000070e00780c */ /* 0x000fda0003f26070 */
[----:B------:R-:W-:Y:S05]  /*0c50*/  @!P1 BRA `(.L_x_3) ;  /* 0x00000000007c9947 */ /* 0x000fea0003800000 */
[----:B------:R-:W0:Y:S01]  /*0c60*/  LDC.64 R14, c[0x0][0x388] ;  /* 0x0000e200ff0e7b82 */ /* 0x000e220000000a00 */
[----:B------:R-:W-:-:S05]  /*0c70*/  IADD3 R17, PT, PT, R21, R18, RZ ;  /* 0x0000001215117210 */ /* 0x000fca0007ffe0ff */
[----:B0-----:R-:W-:Y:S02]  /*0c80*/  IMAD.WIDE R14, R17, 0x4, R14 ;  /* 0x00000004110e7825 */ /* 0x001fe400078e020e */
[----:B------:R-:W0:Y:S03]  /*0c90*/  LDC.64 R16, c[0x0][0x390] ;  /* 0x0000e400ff107b82 */ /* 0x000e260000000a00 */
[----:B------:R-:W2:Y:S01]  /*0ca0*/  LDG.E R23, desc[UR10][R14.64] ;  /* 0x0000000a0e177981 */ /* 0x000ea2000c1e1900 */
[----:B------:R-:W-:-:S05]  /*0cb0*/  IADD3 R25, PT, PT, R19, R18, RZ ;  /* 0x0000001213197210 */ /* 0x000fca0007ffe0ff */
[----:B0-----:R-:W-:-:S04]  /*0cc0*/  IMAD.WIDE R16, R25, 0x4, R16 ;  /* 0x0000000419107825 */ /* 0x001fc800078e0210 */
        /* <DEDUP_REMOVED lines=20> */
[----:B------:R-:W3:Y:S01]  /*0e10*/  LDG.E R20, desc[UR10][R14.64+0x1c] ;  /* 0x00001c0a0e147981 */ /* 0x000ee2000c1e1900 */
[----:B------:R-:W-:Y:S02]  /*0e20*/  VIADD R18, R18, 0x8 ;  /* 0x0000000812127836 */ /* 0x000fe40000000000 */
[----:B---3--:R-:W-:-:S05]  /*0e30*/  FMUL R29, R10, R20 ;  /* 0x000000140a1d7220 */ /* 0x008fca0000400000 */
[----:B------:R0:W-:Y:S02]  /*0e40*/  STG.E desc[UR10][R16.64+0x1c], R29 ;  /* 0x00001c1d10007986 */ /* 0x0001e4000c10190a */
.L_x_3:
[----:B------:R-:W-:Y:S05]  /*0e50*/  @!P2 BRA `(.L_x_2) ;  /* 0x0000000000aca947 */ /* 0x000fea0003800000 */
[----:B------:R-:W-:Y:S02]  /*0e60*/  IADD3 R14, PT, PT, R4, -0x1, RZ ;  /* 0xffffffff040e7810 */ /* 0x000fe40007ffe0ff */
[----:B------:R-:W-:Y:S02]  /*0e70*/  ISETP.NE.AND P2, PT, R5, RZ, PT ;  /* 0x000000ff0500720c */ /* 0x000fe40003f45270 */
[----:B------:R-:W-:-:S13]  /*0e80*/  ISETP.GE.U32.AND P1, PT, R14, 0x3, PT ;  /* 0x000000030e00780c */ /* 0x000fda0003f26070 */
[----:B------:R-:W-:Y:S05]  /*0e90*/  @!P1 BRA `(.L_x_4) ;  /* 0x00000000004c9947 */ /* 0x000fea0003800000 */
[----:B------:R-:W1:Y:S01]  /*0ea0*/  LDC.64 R14, c[0x0][0x388] ;  /* 0x0000e200ff0e7b82 */ /* 0x000e620000000a00 */
[----:B0-----:R-:W-:-:S05]  /*0eb0*/  IADD3 R17, PT, PT, R21, R18, RZ ;  /* 0x0000001215117210 */ /* 0x001fca0007ffe0ff */
[----:B-1----:R-:W-:Y:S02]  /*0ec0*/  IMAD.WIDE R14, R17, 0x4, R14 ;  /* 0x00000004110e7825 */ /* 0x002fe400078e020e */
        /* <DEDUP_REMOVED lines=12> */
[----:B------:R-:W2:Y:S01]  /*0f90*/  LDG.E R29, desc[UR10][R14.64+0xc] ;  /* 0x00000c0a0e1d7981 */ /* 0x000ea2000c1e1900 */
[----:B------:R-:W-:Y:S02]  /*0fa0*/  VIADD R18, R18, 0x4 ;  /* 0x0000000412127836 */ /* 0x000fe40000000000 */
[----:B--2---:R-:W-:-:S05]  /*0fb0*/  FMUL R29, R10, R29 ;  /* 0x0000001d0a1d7220 */ /* 0x004fca0000400000 */
[----:B------:R1:W-:Y:S02]  /*0fc0*/  STG.E desc[UR10][R16.64+0xc], R29 ;  /* 0x00000c1d10007986 */ /* 0x0003e4000c10190a */
.L_x_4:
[----:B------:R-:W-:Y:S05]  /*0fd0*/  @!P2 BRA `(.L_x_2) ;  /* 0x00000000004ca947 */ /* 0x000fea0003800000 */
[----:B------:R-:W2:Y:S01]  /*0fe0*/  LDC.64 R14, c[0x0][0x388] ;  /* 0x0000e200ff0e7b82 */ /* 0x000ea20000000a00 */
[----:B01----:R-:W-:-:S05]  /*0ff0*/  IADD3 R17, PT, PT, R21, R18, RZ ;  /* 0x0000001215117210 */ /* 0x003fca0007ffe0ff */
[----:B--2---:R-:W-:Y:S02]  /*1000*/  IMAD.WIDE R16, R17, 0x4, R14 ;  /* 0x0000000411107825 */ /* 0x004fe400078e020e */
[----:B------:R-:W0:Y:S03]  /*1010*/  LDC.64 R14, c[0x0][0x390] ;  /* 0x0000e400ff0e7b82 */ /* 0x000e260000000a00 */
[----:B------:R-:W2:Y:S01]  /*1020*/  LDG.E R21, desc[UR10][R16.64] ;  /* 0x0000000a10157981 */ /* 0x000ea2000c1e1900 */
[----:B------:R-:W-:Y:S02]  /*1030*/  IADD3 R19, PT, PT, R19, R18, RZ ;  /* 0x0000001213137210 */ /* 0x000fe40007ffe0ff */
[----:B------:R-:W-:-:S03]  /*1040*/  ISETP.NE.AND P1, PT, R5, 0x1, PT ;  /* 0x000000010500780c */ /* 0x000fc60003f25270 */
[----:B0-----:R-:W-:-:S04]  /*1050*/  IMAD.WIDE R14, R19, 0x4, R14 ;  /* 0x00000004130e7825 */ /* 0x001fc800078e020e */
[----:B--2--5:R-:W-:-:S05]  /*1060*/  FMUL R21, R10, R21 ;  /* 0x000000150a157220 */ /* 0x024fca0000400000 */
[----:B------:R2:W-:Y:S01]  /*1070*/  STG.E desc[UR10][R14.64], R21 ;  /* 0x000000150e007986 */ /* 0x0005e2000c10190a */
[----:B------:R-:W-:Y:S05]  /*1080*/  @!P1 BRA `(.L_x_2) ;  /* 0x0000000000209947 */ /* 0x000fea0003800000 */
[----:B------:R-:W3:Y:S01]  /*1090*/  LDG.E R19, desc[UR10][R16.64+0x4] ;  /* 0x0000040a10137981 */ /* 0x000ee2000c1e1900 */
[----:B------:R-:W-:Y:S01]  /*10a0*/  ISETP.NE.AND P1, PT, R5, 0x2, PT ;  /* 0x000000020500780c */ /* 0x000fe20003f25270 */
[----:B---3--:R-:W-:-:S05]  /*10b0*/  FMUL R19, R10, R19 ;  /* 0x000000130a137220 */ /* 0x008fca0000400000 */
[----:B------:R3:W-:Y:S07]  /*10c0*/  STG.E desc[UR10][R14.64+0x4], R19 ;  /* 0x000004130e007986 */ /* 0x0007ee000c10190a */
[----:B------:R-:W-:Y:S05]  /*10d0*/  @!P1 BRA `(.L_x_2) ;  /* 0x00000000000c9947 */ /* 0x000fea0003800000 */
[----:B------:R-:W3:Y:S02]  /*10e0*/  LDG.E R17, desc[UR10][R16.64+0x8] ;  /* 0x0000080a10117981 */ /* 0x000ee4000c1e1900 */
[----:B---3--:R-:W-:-:S05]  /*10f0*/  FMUL R19, R10, R17 ;  /* 0x000000110a137220 */ /* 0x008fca0000400000 */
[----:B------:R0:W-:Y:S02]  /*1100*/  STG.E desc[UR10][R14.64+0x8], R19 ;  /* 0x000008130e007986 */ /* 0x0001e4000c10190a */
.L_x_2:
[----:B------:R-:W-:Y:S05]  /*1110*/  @P0 BRA `(.L_x_5) ;  /* 0xfffffff4008c0947 */ /* 0x000fea000383ffff */
[----:B------:R-:W1:Y:S01]  /*1120*/  LDCU UR8, c[0x0][0x398] ;  /* 0x00007300ff0877ac */ /* 0x000e620008000800 */
[----:B------:R-:W-:-:S04]  /*1130*/  IADD3 R0, PT, PT, R7, R0, RZ ;  /* 0x0000000007007210 */ /* 0x000fc80007ffe0ff */
[----:B-1----:R-:W-:-:S13]  /*1140*/  ISETP.GE.AND P0, PT, R0, UR8, PT ;  /* 0x0000000800007c0c */ /* 0x002fda000bf06270 */
[----:B------:R-:W-:Y:S05]  /*1150*/  @!P0 BRA `(.L_x_6) ;  /* 0xfffffff000208947 */ /* 0x000fea000383ffff */
[----:B------:R-:W-:Y:S05]  /*1160*/  EXIT ;  /* 0x000000000000794d */ /* 0x000fea0003800000 */
.L_x_7:
[----:B------:R-:W-:-:S00]  /*1170*/  BRA `(.L_x_7) ;  /* 0xfffffffc00fc7947 */ /* 0x000fc0000383ffff */
[----:B------:R-:W-:-:S00]  /*1180*/  NOP ;  /* 0x0000000000007918 */ /* 0x000fc00000000000 */
[----:B------:R-:W-:-:S00]  /*1190*/  NOP ;  /* 0x0000000000007918 */ /* 0x000fc00000000000 */
[----:B------:R-:W-:-:S00]  /*11a0*/  NOP ;  /* 0x0000000000007918 */ /* 0x000fc00000000000 */
[----:B------:R-:W-:-:S00]  /*11b0*/  NOP ;  /* 0x0000000000007918 */ /* 0x000fc00000000000 */
[----:B------:R-:W-:-:S00]  /*11c0*/  NOP ;  /* 0x0000000000007918 */ /* 0x000fc00000000000 */
[----:B------:R-:W-:-:S00]  /*11d0*/  NOP ;  /* 0x0000000000007918 */ /* 0x000fc00000000000 */
[----:B------:R-:W-:-:S00]  /*11e0*/  NOP ;  /* 0x0000000000007918 */ /* 0x000fc00000000000 */
[----:B------:R-:W-:-:S00]  /*11f0*/  NOP ;  /* 0x0000000000007918 */ /* 0x000fc00000000000 */
.L_x_54:


//--------------------- .text.mean_pooling        --------------------------
	.section	.text.mean_pooling,"ax",@progbits
	.align	128
        .global         mean_pooling
        .type           mean_pooling,@function
        .size           mean_pooling,(.L_x_53 - mean_pooling)
        .other          mean_pooling,@"STO_CUDA_ENTRY STV_DEFAULT"
mean_pooling:
.text.mean_pooling:
        /* <DEDUP_REMOVED lines=8> */
[----:B------:R-:W0:Y:S01]  /*0080*/  LDCU UR5, c[0x0][0x3b0] ;  /* 0x00007600ff0577ac */ /* 0x000e220008000800 */
[----:B------:R-:W1:Y:S01]  /*0090*/  LDCU UR4, c[0x0][0x3ac] ;  /* 0x00007580ff0477ac */ /* 0x000e620008000800 */
[----:B0-----:R-:W-:Y:S02]  /*00a0*/  UISETP.GE.AND UP0, UPT, UR5, 0x1, UPT ;  /* 0x000000010500788c */ /* 0x001fe4000bf06270 */
[----:B-1----:R-:W-:-:S06]  /*00b0*/  UIMAD UR4, UR5, UR4, URZ ;  /* 0x00000004050472a4 */ /* 0x002fcc000f8e02ff */
[----:B------:R-:W-:-:S05]  /*00c0*/  I2FP.F32.S32 R0, UR4 ;  /* 0x0000000400007c45 */ /* 0x000fca0008201400 */
[----:B------:R-:W-:-:S05]  /*00d0*/  VIADD R2, R0, 0x1800000 ;  /* 0x0180000000027836 */ /* 0x000fca0000000000 */
[----:B------:R-:W-:-:S04]  /*00e0*/  LOP3.LUT R2, R2, 0x7f800000, RZ, 0xc0, !PT ;  /* 0x7f80000002027812 */ /* 0x000fc800078ec0ff */
[----:B------:R-:W-:-:S13]  /*00f0*/  ISETP.GT.U32.AND P0, PT, R2, 0x1ffffff, PT ;  /* 0x01ffffff0200780c */ /* 0x000fda0003f04070 */
[----:B------:R-:W-:Y:S05]  /*0100*/  @P0 BRA `(.L_x_8) ;  /* 0x0000000000100947 */ /* 0x000fea0003800000 */
[----:B------:R-:W-:-:S07]  /*0110*/  MOV R6, 0x130 ;  /* 0x0000013000067802 */ /* 0x000fce0000000f00 */
[----:B------:R-:W-:Y:S05]  /*0120*/  CALL.REL.NOINC `($__internal_0_$__cuda_sm20_rcp_rn_f32_slowpath) ;  /* 0x0000001c00787944 */ /* 0x000fea0003c00000 */
[----:B------:R-:W-:Y:S01]  /*0130*/  IMAD.MOV.U32 R5, RZ, RZ, R2 ;  /* 0x000000ffff057224 */ /* 0x000fe200078e0002 */
[----:B------:R-:W-:Y:S06]  /*0140*/  BRA `(.L_x_9) ;  /* 0x0000000000107947 */ /* 0x000fec0003800000 */
.L_x_8:
[----:B------:R-:W0:Y:S02]  /*0150*/  MUFU.RCP R5, R0 ;  /* 0x0000000000057308 */ /* 0x000e240000001000 */
[----:B0-----:R-:W-:-:S04]  /*0160*/  FFMA R2, R0, R5, -1 ;  /* 0xbf80000000027423 */ /* 0x001fc80000000005 */
[----:B------:R-:W-:-:S04]  /*0170*/  FADD.FTZ R2, -R2, -RZ ;  /* 0x800000ff02027221 */ /* 0x000fc80000010100 */
[----:B------:R-:W-:-:S07]  /*0180*/  FFMA R5, R5, R2, R5 ;  /* 0x0000000205057223 */ /* 0x000fce0000000005 */
.L_x_9:
[----:B------:R-:W0:Y:S01]  /*0190*/  LDC R11, c[0x0][0x3a4] ;  /* 0x0000e900ff0b7b82 */ /* 0x000e220000000800 */
[----:B------:R-:W1:Y:S01]  /*01a0*/  LDCU UR4, c[0x0][0x370] ;  /* 0x00006e00ff0477ac */ /* 0x000e620008000800 */
[----:B------:R-:W0:Y:S01]  /*01b0*/  LDCU UR5, c[0x0][0x3a8] ;  /* 0x00007500ff0577ac */ /* 0x000e220008000800 */
[----:B------:R-:W2:Y:S01]  /*01c0*/  LDCU.64 UR12, c[0x0][0x358] ;  /* 0x00006b00ff0c77ac */ /* 0x000ea20008000a00 */
[----:B-1----:R-:W-:Y:S02]  /*01d0*/  IMAD R9, R9, UR4, RZ ;  /* 0x0000000409097c24 */ /* 0x002fe4000f8e02ff */
[----:B0-----:R-:W-:Y:S01]  /*01e0*/  IMAD R11, R11, UR5, RZ ;  /* 0x000000050b0b7c24 */ /* 0x001fe2000f8e02ff */
[----:B--2---:R-:W-:Y:S06]  /*01f0*/  BRA.U !UP0, `(.L_x_10) ;  /* 0x0000001508c47547 */ /* 0x004fec000b800000 */
[----:B------:R-:W0:Y:S02]  /*0200*/  LDCU UR4, c[0x0][0x3ac] ;  /* 0x00007580ff0477ac */ /* 0x000e240008000800 */
[----:B0-----:R-:W-:-:S09]  /*0210*/  UISETP.GE.AND UP0, UPT, UR4, 0x1, UPT ;  /* 0x000000010400788c */ /* 0x001fd2000bf06270 */
[----:B------:R-:W-:Y:S05]  /*0220*/  BRA.U !UP0, `(.L_x_11) ;  /* 0x0000001108387547 */ /* 0x000fea000b800000 */
[----:B------:R-:W0:Y:S02]  /*0230*/  LDCU.128 UR8, c[0x0][0x380] ;  /* 0x00007000ff0877ac */ /* 0x000e240008000c00 */
[----:B0-----:R-:W-:Y:S02]  /*0240*/  UIADD3 UR7, UP0, UPT, UR8, 0x20, URZ ;  /* 0x0000002008077890 */ /* 0x001fe4000ff1e0ff */
[----:B------:R-:W-:Y:S02]  /*0250*/  UIADD3 UR5, UP1, UPT, UR10, 0x20, URZ ;  /* 0x000000200a057890 */ /* 0x000fe4000ff3e0ff */
[----:B------:R-:W-:Y:S02]  /*0260*/  UIADD3.X UR8, UPT, UPT, URZ, UR9, URZ, UP0, !UPT ;  /* 0x00000009ff087290 */ /* 0x000fe400087fe4ff */
[----:B------:R-:W-:Y:S02]  /*0270*/  ULOP3.LUT UR10, UR4, 0xf, URZ, 0xc0, !UPT ;  /* 0x0000000f040a7892 */ /* 0x000fe4000f8ec0ff */
[----:B------:R-:W-:-:S02]  /*0280*/  ULOP3.LUT UR9, UR4, 0x7, URZ, 0xc0, !UPT ;  /* 0x0000000704097892 */ /* 0x000fc4000f8ec0ff */
[----:B------:R-:W-:Y:S02]  /*0290*/  UIADD3.X UR6, UPT, UPT, URZ, UR11, URZ, UP1, !UPT ;  /* 0x0000000bff067290 */ /* 0x000fe40008ffe4ff */
[----:B------:R-:W-:-:S12]  /*02a0*/  ULOP3.LUT UR4, UR4, 0x3, URZ, 0xc0, !UPT ;  /* 0x0000000304047892 */ /* 0x000fd8000f8ec0ff */
.L_x_20:
[----:B0-----:R-:W0:Y:S01]  /*02b0*/  LDC R7, c[0x0][0x3a8] ;  /* 0x0000ea00ff077b82 */ /* 0x001e220000000800 */
[----:B------:R-:W-:Y:S01]  /*02c0*/  IABS R14, R4 ;  /* 0x00000004000e7213 */ /* 0x000fe20000000000 */
[----:B------:R-:W1:Y:S01]  /*02d0*/  LDCU UR11, c[0x0][0x39c] ;  /* 0x00007380ff0b77ac */ /* 0x000e620008000800 */
[----:B------:R-:W2:Y:S05]  /*02e0*/  LDCU UR14, c[0x0][0x3b4] ;  /* 0x00007680ff0e77ac */ /* 0x000eaa0008000800 */
[----:B------:R-:W3:Y:S01]  /*02f0*/  LDC R6, c[0x0][0x3a4] ;  /* 0x0000e900ff067b82 */ /* 0x000ee20000000800 */
[----:B0-----:R-:W-:-:S04]  /*0300*/  IABS R13, R7 ;  /* 0x00000007000d7213 */ /* 0x001fc80000000000 */
[----:B------:R-:W0:Y:S01]  /*0310*/  I2F.RP R10, R13 ;  /* 0x0000000d000a7306 */ /* 0x000e220000209400 */
[----:B---3--:R-:W-:-:S07]  /*0320*/  IABS R12, R6 ;  /* 0x00000006000c7213 */ /* 0x008fce0000000000 */
[----:B0-----:R-:W0:Y:S02]  /*0330*/  MUFU.RCP R10, R10 ;  /* 0x0000000a000a7308 */ /* 0x001e240000001000 */
[----:B0-----:R-:W-:Y:S02]  /*0340*/  IADD3 R2, PT, PT, R10, 0xffffffe, RZ ;  /* 0x0ffffffe0a027810 */ /* 0x001fe40007ffe0ff */
[----:B------:R-:W-:-:S04]  /*0350*/  IABS R10, R11 ;  /* 0x0000000b000a7213 */ /* 0x000fc80000000000 */
[----:B------:R0:W3:Y:S02]  /*0360*/  F2I.FTZ.U32.TRUNC.NTZ R3, R2 ;  /* 0x0000000200037305 */ /* 0x0000e4000021f000 */
[----:B0-----:R-:W-:Y:S02]  /*0370*/  HFMA2 R2, -RZ, RZ, 0, 0 ;  /* 0x00000000ff027431 */ /* 0x001fe400000001ff */
[----:B---3--:R-:W-:-:S04]  /*0380*/  IMAD.MOV R8, RZ, RZ, -R3 ;  /* 0x000000ffff087224 */ /* 0x008fc800078e0a03 */
[----:B------:R-:W-:Y:S02]  /*0390*/  IMAD R15, R8, R13, RZ ;  /* 0x0000000d080f7224 */ /* 0x000fe400078e02ff */
[----:B------:R-:W-:Y:S02]  /*03a0*/  IMAD.MOV.U32 R8, RZ, RZ, R12 ;  /* 0x000000ffff087224 */ /* 0x000fe400078e000c */
[----:B------:R-:W-:Y:S02]  /*03b0*/  IMAD.HI.U32 R3, R3, R15, R2 ;  /* 0x0000000f03037227 */ /* 0x000fe400078e0002 */
[----:B------:R-:W0:Y:S04]  /*03c0*/  I2F.RP R16, R8 ;  /* 0x0000000800107306 */ /* 0x000e280000209400 */
[----:B------:R-:W-:-:S04]  /*03d0*/  IMAD.HI.U32 R2, R3, R14, RZ ;  /* 0x0000000e03027227 */ /* 0x000fc800078e00ff */
[----:B------:R-:W-:Y:S01]  /*03e0*/  IMAD.MOV R12, RZ, RZ, -R2 ;  /* 0x000000ffff0c7224 */ /* 0x000fe200078e0a02 */
[----:B------:R-:W3:Y:S03]  /*03f0*/  I2F.RP R15, R10 ;  /* 0x0000000a000f7306 */ /* 0x000ee60000209400 */
[----:B------:R-:W-:-:S05]  /*0400*/  IMAD R12, R13, R12, R14 ;  /* 0x0000000c0d0c7224 */ /* 0x000fca00078e020e */
[----:B------:R-:W-:Y:S01]  /*0410*/  ISETP.GT.U32.AND P1, PT, R13, R12, PT ;  /* 0x0000000c0d00720c */ /* 0x000fe20003f24070 */
[----:B0-----:R-:W0:Y:S08]  /*0420*/  MUFU.RCP R16, R16 ;  /* 0x0000001000107308 */ /* 0x001e300000001000 */
[----:B---3--:R-:W3:Y:S04]  /*0430*/  MUFU.RCP R15, R15 ;  /* 0x0000000f000f7308 */ /* 0x008ee80000001000 */
[----:B------:R-:W-:Y:S01]  /*0440*/  @!P1 IADD3 R12, PT, PT, R12, -R13, RZ ;  /* 0x8000000d0c0c9210 */ /* 0x000fe20007ffe0ff */
[----:B------:R-:W-:Y:S01]  /*0450*/  @!P1 VIADD R2, R2, 0x1 ;  /* 0x0000000102029836 */ /* 0x000fe20000000000 */
[----:B------:R-:W-:-:S02]  /*0460*/  ISETP.NE.AND P1, PT, R7, RZ, PT ;  /* 0x000000ff0700720c */ /* 0x000fc40003f25270 */
[----:B------:R-:W-:Y:S01]  /*0470*/  ISETP.GE.U32.AND P0, PT, R12, R13, PT ;  /* 0x0000000d0c00720c */ /* 0x000fe20003f06070 */
[----:B0-----:R-:W-:Y:S01]  /*0480*/  VIADD R3, R16, 0xffffffe ;  /* 0x0ffffffe10037836 */ /* 0x001fe20000000000 */
[----:B------:R-:W-:Y:S02]  /*0490*/  LOP3.LUT R13, R4, R7, RZ, 0x3c, !PT ;  /* 0x00000007040d7212 */ /* 0x000fe400078e3cff */
[----:B------:R-:W-:Y:S02]  /*04a0*/  IABS R16, R11 ;  /* 0x0000000b00107213 */ /* 0x000fe40000000000 */
[----:B------:R-:W-:Y:S01]  /*04b0*/  ISETP.GE.AND P2, PT, R13, RZ, PT ;  /* 0x000000ff0d00720c */ /* 0x000fe20003f46270 */
[----:B------:R-:W0:Y:S01]  /*04c0*/  F2I.FTZ.U32.TRUNC.NTZ R3, R3 ;  /* 0x0000000300037305 */ /* 0x000e22000021f000 */
[----:B---3--:R-:W-:-:S05]  /*04d0*/  VIADD R12, R15, 0xffffffe ;  /* 0x0ffffffe0f0c7836 */ /* 0x008fca0000000000 */
[----:B------:R-:W-:Y:S02]  /*04e0*/  @P0 IADD3 R2, PT, PT, R2, 0x1, RZ ;  /* 0x0000000102020810 */ /* 0x000fe40007ffe0ff */
[----:B------:R3:W4:Y:S03]  /*04f0*/  F2I.FTZ.U32.TRUNC.NTZ R13, R12 ;  /* 0x0000000c000d7305 */ /* 0x000726000021f000 */
[----:B------:R-:W-:Y:S02]  /*0500*/  IMAD.MOV.U32 R15, RZ, RZ, R2 ;  /* 0x000000ffff0f7224 */ /* 0x000fe400078e0002 */
[----:B------:R-:W-:Y:S02]  /*0510*/  IMAD.MOV.U32 R2, RZ, RZ, RZ ;  /* 0x000000ffff027224 */ /* 0x000fe400078e00ff */
[----:B0-----:R-:W-:Y:S01]  /*0520*/  IMAD.MOV R17, RZ, RZ, -R3 ;  /* 0x000000ffff117224 */ /* 0x001fe200078e0a03 */
[----:B------:R-:W-:-:S02]  /*0530*/  @!P2 IADD3 R15, PT, PT, -R15, RZ, RZ ;  /* 0x000000ff0f0fa210 */ /* 0x000fc40007ffe1ff */
[----:B------:R-:W-:Y:S01]  /*0540*/  @!P1 LOP3.LUT R15, RZ, R7, RZ, 0x33, !PT ;  /* 0x00000007ff0f9212 */ /* 0x000fe200078e33ff */
[----:B------:R-:W-:-:S03]  /*0550*/  IMAD R17, R17, R8, RZ ;  /* 0x0000000811117224 */ /* 0x000fc600078e02ff */
[----:B---3--:R-:W-:Y:S01]  /*0560*/  IABS R12, R15 ;  /* 0x0000000f000c7213 */ /* 0x008fe20000000000 */
[----:B----4-:R-:W-:Y:S02]  /*0570*/  IMAD.MOV R19, RZ, RZ, -R13 ;  /* 0x000000ffff137224 */ /* 0x010fe400078e0a0d */
[----:B------:R-:W-:Y:S01]  /*0580*/  IMAD.HI.U32 R2, R3, R17, R2 ;  /* 0x0000001103027227 */ /* 0x000fe200078e0002 */
[----:B------:R-:W-:-:S03]  /*0590*/  MOV R17, R12 ;  /* 0x0000000c00117202 */ /* 0x000fc60000000f00 */
[----:B------:R-:W-:Y:S02]  /*05a0*/  IMAD R3, R19, R10, RZ ;  /* 0x0000000a13037224 */ /* 0x000fe400078e02ff */
[----:B------:R-:W-:Y:S02]  /*05b0*/  IMAD.MOV.U32 R12, RZ, RZ, RZ ;  /* 0x000000ffff0c7224 */ /* 0x000fe400078e00ff */
[----:B------:R-:W-:-:S04]  /*05c0*/  IMAD.HI.U32 R2, R2, R17, RZ ;  /* 0x0000001102027227 */ /* 0x000fc800078e00ff */
[----:B------:R-:W-:Y:S01]  /*05d0*/  IMAD.HI.U32 R13, R13, R3, R12 ;  /* 0x000000030d0d7227 */ /* 0x000fe200078e000c */
[----:B------:R-:W-:-:S03]  /*05e0*/  IADD3 R2, PT, PT, -R2, RZ, RZ ;  /* 0x000000ff02027210 */ /* 0x000fc60007ffe1ff */
[----:B------:R-:W-:Y:S02]  /*05f0*/  IMAD.MOV R3, RZ, RZ, -R16 ;  /* 0x000000ffff037224 */ /* 0x000fe400078e0a10 */
[----:B------:R-:W-:-:S04]  /*0600*/  IMAD.HI.U32 R13, R13, R14, RZ ;  /* 0x0000000e0d0d7227 */ /* 0x000fc800078e00ff */
[----:B------:R-:W-:Y:S02]  /*0610*/  IMAD R3, R13, R3, R14 ;  /* 0x000000030d037224 */ /* 0x000fe400078e020e */
[----:B------:R-:W-:Y:S01]  /*0620*/  IMAD R17, R8, R2, R17 ;  /* 0x0000000208117224 */ /* 0x000fe200078e0211 */
[----:B------:R-:W-:Y:S01]  /*0630*/  LOP3.LUT R2, R4, R11, RZ, 0x3c, !PT ;  /* 0x0000000b04027212 */ /* 0x000fe200078e3cff */
[----:B------:R-:W-:Y:S01]  /*0640*/  IMAD.MOV R14, RZ, RZ, -R15 ;  /* 0x000000ffff0e7224 */ /* 0x000fe200078e0a0f */
[----:B------:R-:W-:Y:S02]  /*0650*/  ISETP.GT.U32.AND P0, PT, R10, R3, PT ;  /* 0x000000030a00720c */ /* 0x000fe40003f04070 */
[----:B------:R-:W-:Y:S01]  /*0660*/  ISETP.GT.U32.AND P1, PT, R8, R17, PT ;  /* 0x000000110800720c */ /* 0x000fe20003f24070 */
[----:B------:R-:W-:Y:S01]  /*0670*/  IMAD R14, R7, R14, R4 ;  /* 0x0000000e070e7224 */ /* 0x000fe200078e0204 */
[----:B------:R-:W-:-:S09]  /*0680*/  ISETP.GE.AND P2, PT, R2, RZ, PT ;  /* 0x000000ff0200720c */ /* 0x000fd20003f46270 */
[----:B------:R-:W-:Y:S01]  /*0690*/  @!P0 IMAD.IADD R3, R3, 0x1, -R10 ;  /* 0x0000000103038824 */ /* 0x000fe200078e0a0a */
[----:B------:R-:W-:Y:S01]  /*06a0*/  @!P0 IADD3 R13, PT, PT, R13, 0x1, RZ ;  /* 0x000000010d0d8810 */ /* 0x000fe20007ffe0ff */
[----:B------:R-:W-:Y:S01]  /*06b0*/  @!P1 IMAD.IADD R17, R17, 0x1, -R8 ;  /* 0x0000000111119824 */ /* 0x000fe200078e0a08 */
[----:B------:R-:W-:Y:S01]  /*06c0*/  ISETP.GE.AND P1, PT, R15, RZ, PT ;  /* 0x000000ff0f00720c */ /* 0x000fe20003f26270 */
[----:B------:R-:W-:Y:S01]  /*06d0*/  IMAD.MOV.U32 R15, RZ, RZ, RZ ;  /* 0x000000ffff0f7224 */ /* 0x000fe200078e00ff */
[----:B------:R-:W-:Y:S01]  /*06e0*/  ISETP.GE.U32.AND P4, PT, R3, R10, PT ;  /* 0x0000000a0300720c */ /* 0x000fe20003f86070 */
[----:B------:R-:W-:Y:S01]  /*06f0*/  HFMA2 R3, -RZ, RZ, 0, 0 ;  /* 0x00000000ff037431 */ /* 0x000fe200000001ff */
[----:B------:R-:W-:Y:S02]  /*0700*/  ISETP.GT.U32.AND P3, PT, R8, R17, PT ;  /* 0x000000110800720c */ /* 0x000fe40003f64070 */
[----:B------:R-:W-:-:S09]  /*0710*/  ISETP.NE.AND P0, PT, R11, RZ, PT ;  /* 0x000000ff0b00720c */ /* 0x000fd20003f05270 */
[----:B------:R-:W-:Y:S01]  /*0720*/  @P4 VIADD R13, R13, 0x1 ;  /* 0x000000010d0d4836 */ /* 0x000fe20000000000 */
[----:B------:R-:W-:Y:S01]  /*0730*/  ISETP.NE.AND P4, PT, R6, RZ, PT ;  /* 0x000000ff0600720c */ /* 0x000fe20003f85270 */
[----:B------:R-:W-:-:S03]  /*0740*/  @!P3 IMAD.IADD R17, R17, 0x1, -R8 ;  /* 0x000000011111b824 */ /* 0x000fc600078e0a08 */
[----:B------:R-:W-:Y:S01]  /*0750*/  @!P2 IADD3 R13, PT, PT, -R13, RZ, RZ ;  /* 0x000000ff0d0da210 */ /* 0x000fe20007ffe1ff */
[----:B------:R-:W-:Y:S01]  /*0760*/  @!P1 IMAD.MOV R17, RZ, RZ, -R17 ;  /* 0x000000ffff119224 */ /* 0x000fe200078e0a11 */
[----:B------:R-:W-:-:S05]  /*0770*/  @!P0 LOP3.LUT R13, RZ, R11, RZ, 0x33, !PT ;  /* 0x0000000bff0d8212 */ /* 0x000fca00078e33ff */
[----:B-1----:R-:W-:Y:S02]  /*0780*/  IMAD R10, R13, UR11, RZ ;  /* 0x0000000b0d0a7c24 */ /* 0x002fe4000f8e02ff */
[----:B------:R-:W-:-:S05]  /*0790*/  @!P4 LOP3.LUT R17, RZ, R6, RZ, 0x33, !PT ;  /* 0x00000006ff11c212 */ /* 0x000fca00078e33ff */
[C---:B------:R-:W-:Y:S02]  /*07a0*/  IMAD R8, R17.reuse, R7, R14 ;  /* 0x0000000711087224 */ /* 0x040fe400078e020e */
[----:B--2---:R-:W-:Y:S02]  /*07b0*/  IMAD R10, R17, UR14, R10 ;  /* 0x0000000e110a7c24 */ /* 0x004fe4000f8e020a */
[----:B------:R-:W-:Y:S02]  /*07c0*/  IMAD R8, R13, R11, R8 ;  /* 0x0000000b0d087224 */ /* 0x000fe400078e0208 */
[----:B------:R-:W-:-:S07]  /*07d0*/  IMAD R14, R14, UR14, RZ ;  /* 0x0000000e0e0e7c24 */ /* 0x000fce000f8e02ff */
.L_x_17:
[----:B------:R-:W0:Y:S01]  /*07e0*/  LDC R13, c[0x0][0x3ac] ;  /* 0x0000eb00ff0d7b82 */ /* 0x000e220000000800 */
[----:B------:R-:W1:Y:S01]  /*07f0*/  LDCU UR14, c[0x0][0x3b0] ;  /* 0x00007600ff0e77ac */ /* 0x000e620008000800 */
[--C-:B------:R-:W-:Y:S02]  /*0800*/  IMAD.IADD R7, R10, 0x1, R15.reuse ;  /* 0x000000010a077824 */ /* 0x100fe400078e020f */
[----:B------:R-:W-:Y:S01]  /*0810*/  IMAD.MOV.U32 R17, RZ, RZ, RZ ;  /* 0x000000ffff117224 */ /* 0x000fe200078e00ff */
[----:B------:R-:W2:Y:S01]  /*0820*/  LDCU UR11, c[0x0][0x3a0] ;  /* 0x00007400ff0b77ac */ /* 0x000ea20008000800 */
[----:B-1----:R-:W-:Y:S01]  /*0830*/  IMAD R2, R8, UR14, R15 ;  /* 0x0000000e08027c24 */ /* 0x002fe2000f8e020f */
[----:B------:R-:W-:Y:S01]  /*0840*/  IADD3 R15, PT, PT, R15, 0x1, RZ ;  /* 0x000000010f0f7810 */ /* 0x000fe20007ffe0ff */
[----:B--2---:R-:W-:Y:S01]  /*0850*/  IMAD R16, R7, UR11, R14 ;  /* 0x0000000b07107c24 */ /* 0x004fe2000f8e020e */
[----:B0-----:R-:W-:Y:S01]  /*0860*/  ISETP.GE.U32.AND P0, PT, R13, 0x10, PT ;  /* 0x000000100d00780c */ /* 0x001fe20003f06070 */
[----:B------:R-:W-:Y:S01]  /*0870*/  IMAD R2, R2, R13, RZ ;  /* 0x0000000d02027224 */ /* 0x000fe200078e02ff */
[----:B------:R-:W-:-:S11]  /*0880*/  ISETP.NE.AND P1, PT, R15, UR14, PT ;  /* 0x0000000e0f007c0c */ /* 0x000fd6000bf25270 */
[----:B------:R-:W-:Y:S05]  /*0890*/  @!P0 BRA `(.L_x_12) ;  /* 0x0000000400008947 */ /* 0x000fea0003800000 */
[----:B------:R-:W-:Y:S01]  /*08a0*/  LOP3.LUT R18, R13, 0x7ffffff0, RZ, 0xc0, !PT ;  /* 0x7ffffff00d127812 */ /* 0x000fe200078ec0ff */
[----:B------:R-:W-:Y:S01]  /*08b0*/  IMAD.MOV.U32 R19, RZ, RZ, R2 ;  /* 0x000000ffff137224 */ /* 0x000fe200078e0002 */
[----:B------:R-:W-:-:S03]  /*08c0*/  MOV R17, R16 ;  /* 0x0000001000117202 */ /* 0x000fc60000000f00 */
[----:B------:R-:W-:-:S07]  /*08d0*/  IMAD.MOV R20, RZ, RZ, -R18 ;  /* 0x000000ffff147224 */ /* 0x000fce00078e0a12 */
.L_x_13:
[----:B------:R-:W-:Y:S01]  /*08e0*/  MOV R13, UR8 ;  /* 0x00000008000d7c02 */ /* 0x000fe20008000f00 */
[----:B------:R-:W-:Y:S02]  /*08f0*/  IMAD.U32 R12, RZ, RZ, UR7 ;  /* 0x00000007ff0c7e24 */ /* 0x000fe4000f8e00ff */
[----:B------:R-:W-:Y:S02]  /*0900*/  IMAD.U32 R6, RZ, RZ, UR5 ;  /* 0x00000005ff067e24 */ /* 0x000fe4000f8e00ff */
[----:B------:R-:W-:Y:S02]  /*0910*/  IMAD.U32 R7, RZ, RZ, UR6 ;  /* 0x00000006ff077e24 */ /* 0x000fe4000f8e00ff */
[----:B------:R-:W-:-:S04]  /*0920*/  IMAD.WIDE R12, R17, 0x4, R12 ;  /* 0x00000004110c7825 */ /* 0x000fc800078e020c */
[----:B------:R-:W-:Y:S01]  /*0930*/  IMAD.WIDE R6, R19, 0x4, R6 ;  /* 0x0000000413067825 */ /* 0x000fe200078e0206 */
[----:B------:R-:W2:Y:S04]  /*0940*/  LDG.E R24, desc[UR12][R12.64+-0x20] ;  /* 0xffffe00c0c187981 */ /* 0x000ea8000c1e1900 */
[----:B------:R0:W-:Y:S04]  /*0950*/  STG.E desc[UR12][R6.64+-0x20], R5 ;  /* 0xffffe00506007986 */ /* 0x0001e8000c10190c */
[----:B------:R-:W3:Y:S04]  /*0960*/  LDG.E R25, desc[UR12][R12.64+-0x1c] ;  /* 0xffffe40c0c197981 */ /* 0x000ee8000c1e1900 */
[----:B------:R0:W-:Y:S04]  /*0970*/  STG.E desc[UR12][R6.64+-0x1c], R5 ;  /* 0xffffe40506007986 */ /* 0x0001e8000c10190c */
[----:B------:R-:W4:Y:S04]  /*0980*/  LDG.E R26, desc[UR12][R12.64+-0x18] ;  /* 0xffffe80c0c1a7981 */ /* 0x000f28000c1e1900 */
[----:B------:R0:W-:Y:S04]  /*0990*/  STG.E desc[UR12][R6.64+-0x18], R5 ;  /* 0xffffe80506007986 */ /* 0x0001e8000c10190c */
[----:B------:R-:W5:Y:S04]  /*09a0*/  LDG.E R21, desc[UR12][R12.64+-0x14] ;  /* 0xffffec0c0c157981 */ /* 0x000f68000c1e1900 */
[----:B------:R0:W-:Y:S04]  /*09b0*/  STG.E desc[UR12][R6.64+-0x14], R5 ;  /* 0xffffec0506007986 */ /* 0x0001e8000c10190c */
[----:B------:R-:W5:Y:S04]  /*09c0*/  LDG.E R22, desc[UR12][R12.64+-0x10] ;  /* 0xfffff00c0c167981 */ /* 0x000f68000c1e1900 */
[----:B------:R0:W-:Y:S04]  /*09d0*/  STG.E desc[UR12][R6.64+-0x10], R5 ;  /* 0xfffff00506007986 */ /* 0x0001e8000c10190c */
[----:B------:R-:W5:Y:S04]  /*09e0*/  LDG.E R23, desc[UR12][R12.64+-0xc] ;  /* 0xfffff40c0c177981 */ /* 0x000f68000c1e1900 */
[----:B------:R0:W-:Y:S01]  /*09f0*/  STG.E desc[UR12][R6.64+-0xc], R5 ;  /* 0xfffff40506007986 */ /* 0x0001e2000c10190c */
[----:B--2---:R-:W-:-:S04]  /*0a00*/  FADD R24, R24, R3 ;  /* 0x0000000318187221 */ /* 0x004fc80000000000 */
[----:B---3--:R-:W-:Y:S02]  /*0a10*/  FADD R25, R24, R25 ;  /* 0x0000001918197221 */ /* 0x008fe40000000000 */
[----:B------:R-:W2:Y:S04]  /*0a20*/  LDG.E R24, desc[UR12][R12.64+-0x8] ;  /* 0xfffff80c0c187981 */ /* 0x000ea8000c1e1900 */
[----:B------:R0:W-:Y:S01]  /*0a30*/  STG.E desc[UR12][R6.64+-0x8], R5 ;  /* 0xfffff80506007986 */ /* 0x0001e2000c10190c */
[----:B----4-:R-:W-:-:S03]  /*0a40*/  FADD R28, R25, R26 ;  /* 0x0000001a191c7221 */ /* 0x010fc60000000000 */
[----:B------:R-:W3:Y:S04]  /*0a50*/  LDG.E R26, desc[UR12][R12.64+-0x4] ;  /* 0xfffffc0c0c1a7981 */ /* 0x000ee8000c1e1900 */
[----:B------:R0:W-:Y:S04]  /*0a60*/  STG.E desc[UR12][R6.64+-0x4], R5 ;  /* 0xfffffc0506007986 */ /* 0x0001e8000c10190c */
[----:B------:R-:W4:Y:S01]  /*0a70*/  LDG.E R25, desc[UR12][R12.64] ;  /* 0x0000000c0c197981 */ /* 0x000f22000c1e1900 */
[----:B-----5:R-:W-:-:S03]  /*0a80*/  FADD R21, R28, R21 ;  /* 0x000000151c157221 */ /* 0x020fc60000000000 */
[----:B------:R0:W-:Y:S01]  /*0a90*/  STG.E desc[UR12][R6.64], R5 ;  /* 0x0000000506007986 */ /* 0x0001e2000c10190c */
[----:B------:R-:W-:-:S03]  /*0aa0*/  FADD R22, R21, R22 ;  /* 0x0000001615167221 */ /* 0x000fc60000000000 */
[----:B------:R-:W5:Y:S04]  /*0ab0*/  LDG.E R3, desc[UR12][R12.64+0x4] ;  /* 0x0000040c0c037981 */ /* 0x000f68000c1e1900 */
[----:B------:R0:W-:Y:S01]  /*0ac0*/  STG.E desc[UR12][R6.64+0x4], R5 ;  /* 0x0000040506007986 */ /* 0x0001e2000c10190c */
[----:B------:R-:W-:-:S03]  /*0ad0*/  FADD R23, R22, R23 ;  /* 0x0000001716177221 */ /* 0x000fc60000000000 */
[----:B------:R-:W5:Y:S04]  /*0ae0*/  LDG.E R21, desc[UR12][R12.64+0x8] ;  /* 0x0000080c0c157981 */ /* 0x000f68000c1e1900 */
[----:B------:R0:W-:Y:S04]  /*0af0*/  STG.E desc[UR12][R6.64+0x8], R5 ;  /* 0x0000080506007986 */ /* 0x0001e8000c10190c */
[----:B------:R-:W5:Y:S04]  /*0b00*/  LDG.E R22, desc[UR12][R12.64+0xc] ;  /* 0x00000c0c0c167981 */ /* 0x000f68000c1e1900 */
[----:B------:R0:W-:Y:S01]  /*0b10*/  STG.E desc[UR12][R6.64+0xc], R5 ;  /* 0x00000c0506007986 */ /* 0x0001e2000c10190c */
[----:B--2---:R-:W-:-:S04]  /*0b20*/  FADD R23, R23, R24 ;  /* 0x0000001817177221 */ /* 0x004fc80000000000 */
[----:B---3--:R-:W-:Y:S02]  /*0b30*/  FADD R26, R23, R26 ;  /* 0x0000001a171a7221 */ /* 0x008fe40000000000 */
[----:B------:R-:W2:Y:S04]  /*0b40*/  LDG.E R23, desc[UR12][R12.64+0x10] ;  /* 0x0000100c0c177981 */ /* 0x000ea8000c1e1900 */
[----:B------:R0:W-:Y:S04]  /*0b50*/  STG.E desc[UR12][R6.64+0x10], R5 ;  /* 0x0000100506007986 */ /* 0x0001e8000c10190c */
[----:B------:R-:W3:Y:S01]  /*0b60*/  LDG.E R24, desc[UR12][R12.64+0x14] ;  /* 0x0000140c0c187981 */ /* 0x000ee2000c1e1900 */
[----:B----4-:R-:W-:-:S03]  /*0b70*/  FADD R28, R26, R25 ;  /* 0x000000191a1c7221 */ /* 0x010fc60000000000 */
[----:B------:R0:W-:Y:S04]  /*0b80*/  STG.E desc[UR12][R6.64+0x14], R5 ;  /* 0x0000140506007986 */ /* 0x0001e8000c10190c */
[----:B------:R-:W4:Y:S04]  /*0b90*/  LDG.E R25, desc[UR12][R12.64+0x18] ;  /* 0x0000180c0c197981 */ /* 0x000f28000c1e1900 */
[----:B------:R0:W-:Y:S04]  /*0ba0*/  STG.E desc[UR12][R6.64+0x18], R5 ;  /* 0x0000180506007986 */ /* 0x0001e8000c10190c */
[----:B------:R-:W4:Y:S01]  /*0bb0*/  LDG.E R26, desc[UR12][R12.64+0x1c] ;  /* 0x00001c0c0c1a7981 */ /* 0x000f22000c1e1900 */
[----:B-----5:R-:W-:Y:S01]  /*0bc0*/  FADD R28, R28, R3 ;  /* 0x000000031c1c7221 */ /* 0x020fe20000000000 */
[----:B------:R-:W-:-:S02]  /*0bd0*/  IADD3 R20, PT, PT, R20, 0x10, RZ ;  /* 0x0000001014147810 */ /* 0x000fc40007ffe0ff */
[----:B------:R0:W-:Y:S01]  /*0be0*/  STG.E desc[UR12][R6.64+0x1c], R5 ;  /* 0x00001c0506007986 */ /* 0x0001e2000c10190c */
[----:B------:R-:W-:Y:S01]  /*0bf0*/  FADD R21, R28, R21 ;  /* 0x000000151c157221 */ /* 0x000fe20000000000 */
[----:B------:R-:W-:-:S03]  /*0c00*/  ISETP.NE.AND P0, PT, R20, RZ, PT ;  /* 0x000000ff1400720c */ /* 0x000fc60003f05270 */
[----:B------:R-:W-:Y:S01]  /*0c10*/  FADD R22, R21, R22 ;  /* 0x0000001615167221 */ /* 0x000fe20000000000 */
[----:B------:R-:W-:Y:S02]  /*0c20*/  VIADD R17, R17, 0x10 ;  /* 0x0000001011117836 */ /* 0x000fe40000000000 */
[----:B------:R-:W-:Y:S02]  /*0c30*/  VIADD R19, R19, 0x10 ;  /* 0x0000001013137836 */ /* 0x000fe40000000000 */
[----:B--2---:R-:W-:-:S04]  /*0c40*/  FADD R23, R22, R23 ;  /* 0x0000001716177221 */ /* 0x004fc80000000000 */
[----:B---3--:R-:W-:-:S04]  /*0c50*/  FADD R24, R23, R24 ;  /* 0x0000001817187221 */ /* 0x008fc80000000000 */
[----:B----4-:R-:W-:-:S04]  /*0c60*/  FADD R25, R24, R25 ;  /* 0x0000001918197221 */ /* 0x010fc80000000000 */
[----:B------:R-:W-:Y:S01]  /*0c70*/  FADD R3, R25, R26 ;  /* 0x0000001a19037221 */ /* 0x000fe20000000000 */
[----:B0-----:R-:W-:Y:S06]  /*0c80*/  @P0 BRA `(.L_x_13) ;  /* 0xfffffffc00140947 */ /* 0x001fec000383ffff */
[----:B------:R-:W-:-:S07]  /*0c90*/  MOV R17, R18 ;  /* 0x0000001200117202 */ /* 0x000fce0000000f00 */
.L_x_12:
[----:B------:R-:W-:-:S09]  /*0ca0*/  UISETP.NE.AND UP0, UPT, UR10, URZ, UPT ;  /* 0x000000ff0a00728c */ /* 0x000fd2000bf05270 */
[----:B------:R-:W-:Y:S05]  /*0cb0*/  BRA.U !UP0, `(.L_x_14) ;  /* 0x00000005083c7547 */ /* 0x000fea000b800000 */
[----:B------:R-:W-:Y:S02]  /*0cc0*/  UIADD3 UR11, UPT, UPT, UR10, -0x1, URZ ;  /* 0xffffffff0a0b7890 */ /* 0x000fe4000fffe0ff */
[----:B------:R-:W-:Y:S02]  /*0cd0*/  UISETP.NE.AND UP1, UPT, UR9, URZ, UPT ;  /* 0x000000ff0900728c */ /* 0x000fe4000bf25270 */
[----:B------:R-:W-:-:S09]  /*0ce0*/  UISETP.GE.U32.AND UP0, UPT, UR11, 0x7, UPT ;  /* 0x000000070b00788c */ /* 0x000fd2000bf06070 */
[----:B------:R-:W-:Y:S05]  /*0cf0*/  BRA.U !UP0, `(.L_x_15) ;  /* 0x00000001087c7547 */ /* 0x000fea000b800000 */
[----:B------:R-:W0:Y:S01]  /*0d00*/  LDC.64 R12, c[0x0][0x380] ;  /* 0x0000e000ff0c7b82 */ /* 0x000e220000000a00 */
[--C-:B------:R-:W-:Y:S02]  /*0d10*/  IMAD.IADD R19, R16, 0x1, R17.reuse ;  /* 0x0000000110137824 */ /* 0x100fe400078e0211 */
[----:B------:R-:W-:-:S05]  /*0d20*/  IMAD.IADD R21, R2, 0x1, R17 ;  /* 0x0000000102157824 */ /* 0x000fca00078e0211 */
[----:B------:R-:W1:Y:S01]  /*0d30*/  LDC.64 R6, c[0x0][0x388] ;  /* 0x0000e200ff067b82 */ /* 0x000e620000000a00 */
[----:B0-----:R-:W-:-:S05]  /*0d40*/  IMAD.WIDE R12, R19, 0x4, R12 ;  /* 0x00000004130c7825 */ /* 0x001fca00078e020c */
[----:B------:R-:W2:Y:S01]  /*0d50*/  LDG.E R22, desc[UR12][R12.64] ;  /* 0x0000000c0c167981 */ /* 0x000ea2000c1e1900 */
[----:B-1----:R-:W-:-:S05]  /*0d60*/  IMAD.WIDE R6, R21, 0x4, R6 ;  /* 0x0000000415067825 */ /* 0x002fca00078e0206 */
        /* <DEDUP_REMOVED lines=14> */
[----:B------:R0:W-:Y:S01]  /*0e50*/  STG.E desc[UR12][R6.64+0x1c], R5 ;  /* 0x00001c0506007986 */ /* 0x0001e2000c10190c */
[----:B------:R-:W-:Y:S01]  /*0e60*/  IADD3 R17, PT, PT, R17, 0x8, RZ ;  /* 0x0000000811117810 */ /* 0x000fe20007ffe0ff */
[----:B--2---:R-:W-:-:S04]  /*0e70*/  FADD R22, R3, R22 ;  /* 0x0000001603167221 */ /* 0x004fc80000000000 */
[----:B---3--:R-:W-:-:S04]  /*0e80*/  FADD R21, R22, R21 ;  /* 0x0000001516157221 */ /* 0x008fc80000000000 */
[----:B----4-:R-:W-:-:S04]  /*0e90*/  FADD R21, R21, R24 ;  /* 0x0000001815157221 */ /* 0x010fc80000000000 */
[----:B-----5:R-:W-:-:S04]  /*0ea0*/  FADD R21, R21, R26 ;  /* 0x0000001a15157221 */ /* 0x020fc80000000000 */
[----:B------:R-:W-:-:S04]  /*0eb0*/  FADD R28, R21, R28 ;  /* 0x0000001c151c7221 */ /* 0x000fc80000000000 */
[----:B------:R-:W-:-:S04]  /*0ec0*/  FADD R19, R28, R19 ;  /* 0x000000131c137221 */ /* 0x000fc80000000000 */
[----:B------:R-:W-:-:S04]  /*0ed0*/  FADD R19, R19, R18 ;  /* 0x0000001213137221 */ /* 0x000fc80000000000 */
[----:B0-----:R-:W-:-:S07]  /*0ee0*/  FADD R3, R19, R20 ;  /* 0x0000001413037221 */ /* 0x001fce0000000000 */
.L_x_15:
        /* <DEDUP_REMOVED lines=18> */
[----:B------:R0:W-:Y:S01]  /*1010*/  STG.E desc[UR12][R6.64+0xc], R5 ;  /* 0x00000c0506007986 */ /* 0x0001e2000c10190c */
[----:B------:R-:W-:Y:S01]  /*1020*/  IADD3 R17, PT, PT, R17, 0x4, RZ ;  /* 0x0000000411117810 */ /* 0x000fe20007ffe0ff */
[----:B--2---:R-:W-:-:S04]  /*1030*/  FADD R18, R3, R18 ;  /* 0x0000001203127221 */ /* 0x004fc80000000000 */
[----:B---3--:R-:W-:-:S04]  /*1040*/  FADD R18, R18, R19 ;  /* 0x0000001312127221 */ /* 0x008fc80000000000 */
[----:B----4-:R-:W-:-:S04]  /*1050*/  FADD R18, R18, R21 ;  /* 0x0000001512127221 */ /* 0x010fc80000000000 */
[----:B0----5:R-:W-:-:S07]  /*1060*/  FADD R3, R18, R23 ;  /* 0x0000001712037221 */ /* 0x021fce0000000000 */
.L_x_16:
[----:B------:R-:W-:Y:S05]  /*1070*/  BRA.U !UP1, `(.L_x_14) ;  /* 0x00000001094c7547 */ /* 0x000fea000b800000 */
[----:B------:R-:W0:Y:S01]  /*1080*/  LDC.64 R6, c[0x0][0x380] ;  /* 0x0000e000ff067b82 */ /* 0x000e220000000a00 */
[----:B------:R-:W-:-:S04]  /*1090*/  IMAD.IADD R13, R16, 0x1, R17 ;  /* 0x00000001100d7824 */ /* 0x000fc800078e0211 */
[----:B0-----:R-:W-:-:S03]  /*10a0*/  IMAD.WIDE R6, R13, 0x4, R6 ;  /* 0x000000040d067825 */ /* 0x001fc600078e0206 */
[----:B------:R-:W0:Y:S02]  /*10b0*/  LDC.64 R12, c[0x0][0x388] ;  /* 0x0000e200ff0c7b82 */ /* 0x000e240000000a00 */
[----:B------:R-:W2:Y:S01]  /*10c0*/  LDG.E R16, desc[UR12][R6.64] ;  /* 0x0000000c06107981 */ /* 0x000ea2000c1e1900 */
[----:B------:R-:W-:Y:S01]  /*10d0*/  IMAD.IADD R17, R2, 0x1, R17 ;  /* 0x0000000102117824 */ /* 0x000fe200078e0211 */
[----:B------:R-:W-:-:S03]  /*10e0*/  UISETP.NE.AND UP0, UPT, UR4, 0x1, UPT ;  /* 0x000000010400788c */ /* 0x000fc6000bf05270 */
[----:B0-----:R-:W-:-:S05]  /*10f0*/  IMAD.WIDE R12, R17, 0x4, R12 ;  /* 0x00000004110c7825 */ /* 0x001fca00078e020c */
[----:B------:R0:W-:Y:S01]  /*1100*/  STG.E desc[UR12][R12.64], R5 ;  /* 0x000000050c007986 */ /* 0x0001e2000c10190c */
[----:B--2---:R-:W-:Y:S01]  /*1110*/  FADD R3, R3, R16 ;  /* 0x0000001003037221 */ /* 0x004fe20000000000 */
[----:B0-----:R-:W-:Y:S06]  /*1120*/  BRA.U !UP0, `(.L_x_14) ;  /* 0x0000000108207547 */ /* 0x001fec000b800000 */
[----:B------:R-:W2:Y:S01]  /*1130*/  LDG.E R2, desc[UR12][R6.64+0x4] ;  /* 0x0000040c06027981 */ /* 0x000ea2000c1e1900 */
[----:B------:R-:W-:-:S03]  /*1140*/  UISETP.NE.AND UP0, UPT, UR4, 0x2, UPT ;  /* 0x000000020400788c */ /* 0x000fc6000bf05270 */
[----:B------:R0:W-:Y:S01]  /*1150*/  STG.E desc[UR12][R12.64+0x4], R5 ;  /* 0x000004050c007986 */ /* 0x0001e2000c10190c */
[----:B--2---:R-:W-:-:S05]  /*1160*/  FADD R3, R3, R2 ;  /* 0x0000000203037221 */ /* 0x004fca0000000000 */
[----:B0-----:R-:W-:Y:S05]  /*1170*/  BRA.U !UP0, `(.L_x_14) ;  /* 0x00000001080c7547 */ /* 0x001fea000b800000 */
[----:B------:R-:W2:Y:S04]  /*1180*/  LDG.E R6, desc[UR12][R6.64+0x8] ;  /* 0x0000080c06067981 */ /* 0x000ea8000c1e1900 */
[----:B------:R0:W-:Y:S02]  /*1190*/  STG.E desc[UR12][R12.64+0x8], R5 ;  /* 0x000008050c007986 */ /* 0x0001e4000c10190c */
[----:B0-2---:R-:W-:-:S07]  /*11a0*/  FADD R3, R3, R6 ;  /* 0x0000000603037221 */ /* 0x005fce0000000000 */
.L_x_14:
[----:B------:R-:W-:Y:S05]  /*11b0*/  @P1 BRA `(.L_x_17) ;  /* 0xfffffff400881947 */ /* 0x000fea000383ffff */
[----:B------:R-:W0:Y:S01]  /*11c0*/  MUFU.RCP R7, R0 ;  /* 0x0000000000077308 */ /* 0x000e220000001000 */
[----:B------:R-:W-:Y:S07]  /*11d0*/  BSSY.RECONVERGENT B0, `(.L_x_18) ;  /* 0x000000b000007945 */ /* 0x000fee0003800200 */
[----:B------:R-:W1:Y:S01]  /*11e0*/  FCHK P0, R3, R0 ;  /* 0x0000000003007302 */ /* 0x000e620000000000 */
[----:B0-----:R-:W-:-:S04]  /*11f0*/  FFMA R2, -R0, R7, 1 ;  /* 0x3f80000000027423 */ /* 0x001fc80000000107 */
[----:B------:R-:W-:-:S04]  /*1200*/  FFMA R2, R7, R2, R7 ;  /* 0x0000000207027223 */ /* 0x000fc80000000007 */
[----:B------:R-:W-:-:S04]  /*1210*/  FFMA R7, R3, R2, RZ ;  /* 0x0000000203077223 */ /* 0x000fc800000000ff */
[----:B------:R-:W-:-:S04]  /*1220*/  FFMA R6, -R0, R7, R3 ;  /* 0x0000000700067223 */ /* 0x000fc80000000103 */
[----:B------:R-:W-:Y:S01]  /*1230*/  FFMA R7, R2, R6, R7 ;  /* 0x0000000602077223 */ /* 0x000fe20000000007 */
[----:B-1----:R-:W-:Y:S06]  /*1240*/  @!P0 BRA `(.L_x_19) ;  /* 0x00000000000c8947 */ /* 0x002fec0003800000 */
[----:B------:R-:W-:-:S07]  /*1250*/  MOV R6, 0x1270 ;  /* 0x0000127000067802 */ /* 0x000fce0000000f00 */
[----:B------:R-:W-:Y:S05]  /*1260*/  CALL.REL.NOINC `($__internal_1_$__cuda_sm3x_div_rn_noftz_f32_slowpath) ;  /* 0x0000000c00f47944 */ /* 0x000fea0003c00000 */
[----:B------:R-:W-:-:S07]  /*1270*/  MOV R7, R2 ;  /* 0x0000000200077202 */ /* 0x000fce0000000f00 */
.L_x_19:
[----:B------:R-:W-:Y:S05]  /*1280*/  BSYNC.RECONVERGENT B0 ;  /* 0x0000000000007941 */ /* 0x000fea0003800200 */
.L_x_18:
[----:B------:R-:W0:Y:S01]  /*1290*/  LDC.64 R2, c[0x0][0x390] ;  /* 0x0000e400ff027b82 */ /* 0x000e220000000a00 */
[----:B------:R-:W1:Y:S01]  /*12a0*/  LDCU UR11, c[0x0][0x398] ;  /* 0x00007300ff0b77ac */ /* 0x000e620008000800 */
[----:B------:R-:W-:-:S05]  /*12b0*/  IMAD.IADD R4, R9, 0x1, R4 ;  /* 0x0000000109047824 */ /* 0x000fca00078e0204 */
[----:B-1----:R-:W-:Y:S01]  /*12c0*/  ISETP.GE.AND P0, PT, R4, UR11, PT ;  /* 0x0000000b04007c0c */ /* 0x002fe2000bf06270 */
[----:B0-----:R-:W-:-:S05]  /*12d0*/  IMAD.WIDE R2, R8, 0x4, R2 ;  /* 0x0000000408027825 */ /* 0x001fca00078e0202 */
[----:B------:R0:W-:Y:S07]  /*12e0*/  STG.E desc[UR12][R2.64], R7 ;  /* 0x0000000702007986 */ /* 0x0001ee000c10190c */
[----:B------:R-:W-:Y:S05]  /*12f0*/  @!P0 BRA `(.L_x_20) ;  /* 0xffffffec00ec8947 */ /* 0x000fea000383ffff */
[----:B------:R-:W-:Y:S05]  /*1300*/  EXIT ;  /* 0x000000000000794d */ /* 0x000fea0003800000 */
.L_x_11:
[----:B------:R-:W0:Y:S08]  /*1310*/  MUFU.RCP R3, R0 ;  /* 0x0000000000037308 */ /* 0x000e300000001000 */
[----:B------:R-:W1:Y:S01]  /*1320*/  FCHK P0, RZ, R0 ;  /* 0x00000000ff007302 */ /* 0x000e620000000000 */
[----:B0-----:R-:W-:-:S04]  /*1330*/  FFMA R2, -R0, R3, 1 ;  /* 0x3f80000000027423 */ /* 0x001fc80000000103 */
[----:B------:R-:W-:-:S04]  /*1340*/  FFMA R6, R3, R2, R3 ;  /* 0x0000000203067223 */ /* 0x000fc80000000003 */
[----:B------:R-:W-:-:S04]  /*1350*/  FFMA R5, RZ, R6, RZ ;  /* 0x00000006ff057223 */ /* 0x000fc800000000ff */
[----:B------:R-:W-:-:S04]  /*1360*/  FFMA R2, -R0, R5, RZ ;  /* 0x0000000500027223 */ /* 0x000fc800000001ff */
[----:B------:R-:W-:Y:S01]  /*1370*/  FFMA R5, R6, R2, R5 ;  /* 0x0000000206057223 */ /* 0x000fe20000000005 */
[----:B-1----:R-:W-:Y:S06]  /*1380*/  @!P0 BRA `(.L_x_21) ;  /* 0x0000000000108947 */ /* 0x002fec0003800000 */
[----:B------:R-:W-:Y:S01]  /*1390*/  HFMA2 R3, -RZ, RZ, 0, 0 ;  /* 0x00000000ff037431 */ /* 0x000fe200000001ff */
[----:B------:R-:W-:-:S07]  /*13a0*/  MOV R6, 0x13c0 ;  /* 0x000013c000067802 */ /* 0x000fce0000000f00 */
[----:B------:R-:W-:Y:S05]  /*13b0*/  CALL.REL.NOINC `($__internal_1_$__cuda_sm3x_div_rn_noftz_f32_slowpath) ;  /* 0x0000000c00a07944 */ /* 0x000fea0003c00000 */
[----:B------:R-:W-:-:S07]  /*13c0*/  IMAD.MOV.U32 R5, RZ, RZ, R2 ;  /* 0x000000ffff057224 */ /* 0x000fce00078e0002 */
.L_x_21:
[----:B------:R-:W0:Y:S01]  /*13d0*/  LDC R0, c[0x0][0x3a8] ;  /* 0x0000ea00ff007b82 */ /* 0x000e220000000800 */
[----:B------:R-:W-:Y:S01]  /*13e0*/  ISETP.NE.AND P0, PT, R11, RZ, PT ;  /* 0x000000ff0b00720c */ /* 0x000fe20003f05270 */
[----:B------:R-:W1:Y:S06]  /*13f0*/  LDCU UR4, c[0x0][0x398] ;  /* 0x00007300ff0477ac */ /* 0x000e6c0008000800 */
[----:B------:R-:W2:Y:S08]  /*1400*/  LDC R15, c[0x0][0x3a8] ;  /* 0x0000ea00ff0f7b82 */ /* 0x000eb00000000800 */
[----:B------:R-:W3:Y:S01]  /*1410*/  LDC.64 R2, c[0x0][0x390] ;  /* 0x0000e400ff027b82 */ /* 0x000ee20000000a00 */
[----:B0-----:R-:W-:-:S07]  /*1420*/  IABS R8, R0 ;  /* 0x0000000000087213 */ /* 0x001fce0000000000 */
[----:B------:R-:W0:Y:S01]  /*1430*/  LDC R0, c[0x0][0x3a4] ;  /* 0x0000e900ff007b82 */ /* 0x000e220000000800 */
[----:B------:R-:W4:Y:S08]  /*1440*/  I2F.RP R10, R8 ;  /* 0x00000008000a7306 */ /* 0x000f300000209400 */
[----:B----4-:R-:W4:Y:S02]  /*1450*/  MUFU.RCP R10, R10 ;  /* 0x0000000a000a7308 */ /* 0x010f240000001000 */
[----:B----4-:R-:W-:-:S02]  /*1460*/  IADD3 R6, PT, PT, R10, 0xffffffe, RZ ;  /* 0x0ffffffe0a067810 */ /* 0x010fc40007ffe0ff */
[----:B------:R-:W-:-:S04]  /*1470*/  LOP3.LUT R10, RZ, R11, RZ, 0x33, !PT ;  /* 0x0000000bff0a7212 */ /* 0x000fc800078e33ff */
[----:B------:R4:W5:Y:S02]  /*1480*/  F2I.FTZ.U32.TRUNC.NTZ R7, R6 ;  /* 0x0000000600077305 */ /* 0x000964000021f000 */
[----:B----4-:R-:W-:Y:S01]  /*1490*/  MOV R6, RZ ;  /* 0x000000ff00067202 */ /* 0x010fe20000000f00 */
[----:B-----5:R-:W-:-:S04]  /*14a0*/  IMAD.MOV R13, RZ, RZ, -R7 ;  /* 0x000000ffff0d7224 */ /* 0x020fc800078e0a07 */
[----:B------:R-:W-:-:S04]  /*14b0*/  IMAD R13, R13, R8, RZ ;  /* 0x000000080d0d7224 */ /* 0x000fc800078e02ff */
[----:B0123--:R-:W-:-:S07]  /*14c0*/  IMAD.HI.U32 R14, R7, R13, R6 ;  /* 0x0000000d070e7227 */ /* 0x00ffce00078e0006 */
.L_x_22:
[----:B------:R-:W-:Y:S02]  /*14d0*/  IABS R17, R11 ;  /* 0x0000000b00117213 */ /* 0x000fe40000000000 */
[----:B------:R-:W-:Y:S02]  /*14e0*/  IABS R16, R0 ;  /* 0x0000000000107213 */ /* 0x000fe40000000000 */
[----:B0-----:R-:W0:Y:S01]  /*14f0*/  I2F.RP R21, R17 ;  /* 0x0000001100157306 */ /* 0x001e220000209400 */
[----:B------:R-:W-:Y:S02]  /*1500*/  IABS R19, R4 ;  /* 0x0000000400137213 */ /* 0x000fe40000000000 */
[----:B------:R-:W-:Y:S02]  /*1510*/  IABS R12, R15 ;  /* 0x0000000f000c7213 */ /* 0x000fe40000000000 */
[----:B------:R-:W-:Y:S01]  /*1520*/  IABS R22, R11 ;  /* 0x0000000b00167213 */ /* 0x000fe20000000000 */
[----:B------:R-:W-:Y:S01]  /*1530*/  IMAD.HI.U32 R18, R14, R19, RZ ;  /* 0x000000130e127227 */ /* 0x000fe200078e00ff */
[----:B------:R-:W-:Y:S01]  /*1540*/  ISETP.NE.AND P4, PT, R0, RZ, PT ;  /* 0x000000ff0000720c */ /* 0x000fe20003f85270 */
[----:B------:R-:W1:Y:S02]  /*1550*/  I2F.RP R20, R16 ;  /* 0x0000001000147306 */ /* 0x000e640000209400 */
[----:B------:R-:W-:-:S04]  /*1560*/  IMAD.MOV R6, RZ, RZ, -R18 ;  /* 0x000000ffff067224 */ /* 0x000fc800078e0a12 */
[----:B------:R-:W-:Y:S01]  /*1570*/  IMAD R13, R12, R6, R19 ;  /* 0x000000060c0d7224 */ /* 0x000fe200078e0213 */
[----:B------:R-:W-:Y:S01]  /*1580*/  LOP3.LUT R6, R4, R15, RZ, 0x3c, !PT ;  /* 0x0000000f04067212 */ /* 0x000fe200078e3cff */
[----:B0-----:R-:W0:Y:S03]  /*1590*/  MUFU.RCP R21, R21 ;  /* 0x0000001500157308 */ /* 0x001e260000001000 */
[----:B------:R-:W-:Y:S02]  /*15a0*/  ISETP.GT.U32.AND P2, PT, R8, R13, PT ;  /* 0x0000000d0800720c */ /* 0x000fe40003f44070 */
[----:B------:R-:W-:-:S03]  /*15b0*/  ISETP.GE.AND P3, PT, R6, RZ, PT ;  /* 0x000000ff0600720c */ /* 0x000fc60003f66270 */
[----:B-1----:R-:W1:Y:S08]  /*15c0*/  MUFU.RCP R20, R20 ;  /* 0x0000001400147308 */ /* 0x002e700000001000 */
[----:B------:R-:W-:Y:S01]  /*15d0*/  @!P2 IMAD.IADD R13, R13, 0x1, -R12 ;  /* 0x000000010d0da824 */ /* 0x000fe200078e0a0c */
[----:B0-----:R-:W-:Y:S01]  /*15e0*/  IADD3 R7, PT, PT, R21, 0xffffffe, RZ ;  /* 0x0ffffffe15077810 */ /* 0x001fe20007ffe0ff */
[----:B------:R-:W-:Y:S01]  /*15f0*/  @!P2 VIADD R18, R18, 0x1 ;  /* 0x000000011212a836 */ /* 0x000fe20000000000 */
[----:B------:R-:W-:-:S02]  /*1600*/  ISETP.NE.AND P2, PT, R15, RZ, PT ;  /* 0x000000ff0f00720c */ /* 0x000fc40003f45270 */
[----:B------:R-:W-:Y:S02]  /*1610*/  ISETP.GE.U32.AND P1, PT, R13, R8, PT ;  /* 0x000000080d00720c */ /* 0x000fe40003f26070 */
[----:B------:R-:W0:Y:S01]  /*1620*/  F2I.FTZ.U32.TRUNC.NTZ R7, R7 ;  /* 0x0000000700077305 */ /* 0x000e22000021f000 */
[----:B-1----:R-:W-:-:S07]  /*1630*/  IADD3 R12, PT, PT, R20, 0xffffffe, RZ ;  /* 0x0ffffffe140c7810 */ /* 0x002fce0007ffe0ff */
[----:B------:R1:W2:Y:S03]  /*1640*/  F2I.FTZ.U32.TRUNC.NTZ R13, R12 ;  /* 0x0000000c000d7305 */ /* 0x0002a6000021f000 */
[----:B------:R-:W-:Y:S01]  /*1650*/  @P1 IADD3 R18, PT, PT, R18, 0x1, RZ ;  /* 0x0000000112121810 */ /* 0x000fe20007ffe0ff */
[----:B0-----:R-:W-:-:S04]  /*1660*/  IMAD.MOV R6, RZ, RZ, -R7 ;  /* 0x000000ffff067224 */ /* 0x001fc800078e0a07 */
[----:B------:R-:W-:Y:S01]  /*1670*/  @!P3 IMAD.MOV R18, RZ, RZ, -R18 ;  /* 0x000000ffff12b224 */ /* 0x000fe200078e0a12 */
[----:B------:R-:W-:Y:S01]  /*1680*/  @!P2 LOP3.LUT R18, RZ, R15, RZ, 0x33, !PT ;  /* 0x0000000fff12a212 */ /* 0x000fe200078e33ff */
[----:B------:R-:W-:Y:S02]  /*1690*/  IMAD R23, R6, R17, RZ ;  /* 0x0000001106177224 */ /* 0x000fe400078e02ff */
[----:B------:R-:W-:Y:S02]  /*16a0*/  HFMA2 R6, -RZ, RZ, 0, 0 ;  /* 0x00000000ff067431 */ /* 0x000fe400000001ff */
[----:B-1----:R-:W-:Y:S01]  /*16b0*/  IMAD.MOV.U32 R12, RZ, RZ, RZ ;  /* 0x000000ffff0c7224 */ /* 0x002fe200078e00ff */
[----:B--2---:R-:W-:-:S05]  /*16c0*/  IADD3 R21, PT, PT, RZ, -R13, RZ ;  /* 0x8000000dff157210 */ /* 0x004fca0007ffe0ff */
[----:B------:R-:W-:Y:S02]  /*16d0*/  IMAD R21, R21, R16, RZ ;  /* 0x0000001015157224 */ /* 0x000fe400078e02ff */
[----:B------:R-:W-:Y:S01]  /*16e0*/  IMAD.HI.U32 R20, R7, R23, R6 ;  /* 0x0000001707147227 */ /* 0x000fe200078e0006 */
[----:B------:R-:W-:-:S03]  /*16f0*/  IABS R7, R18 ;  /* 0x0000001200077213 */ /* 0x000fc60000000000 */
[----:B------:R-:W-:Y:S01]  /*1700*/  IMAD.HI.U32 R6, R13, R21, R12 ;  /* 0x000000150d067227 */ /* 0x000fe200078e000c */
[----:B------:R-:W-:-:S03]  /*1710*/  IADD3 R13, PT, PT, RZ, -R22, RZ ;  /* 0x80000016ff0d7210 */ /* 0x000fc60007ffe0ff */
[----:B------:R-:W-:-:S04]  /*1720*/  IMAD.HI.U32 R12, R20, R19, RZ ;  /* 0x00000013140c7227 */ /* 0x000fc800078e00ff */
[----:B------:R-:W-:-:S04]  /*1730*/  IMAD.HI.U32 R6, R6, R7, RZ ;  /* 0x0000000706067227 */ /* 0x000fc800078e00ff */
[----:B------:R-:W-:Y:S02]  /*1740*/  IMAD R12, R12, R13, R19 ;  /* 0x0000000d0c0c7224 */ /* 0x000fe400078e0213 */
[----:B------:R-:W-:-:S03]  /*1750*/  IMAD.MOV R6, RZ, RZ, -R6 ;  /* 0x000000ffff067224 */ /* 0x000fc600078e0a06 */
[----:B------:R-:W-:Y:S01]  /*1760*/  ISETP.GT.U32.AND P2, PT, R17, R12, PT ;  /* 0x0000000c1100720c */ /* 0x000fe20003f44070 */
[----:B------:R-:W-:-:S05]  /*1770*/  IMAD R7, R16, R6, R7 ;  /* 0x0000000610077224 */ /* 0x000fca00078e0207 */
[----:B------:R-:W-:-:S07]  /*1780*/  ISETP.GT.U32.AND P1, PT, R16, R7, PT ;  /* 0x000000071000720c */ /* 0x000fce0003f24070 */
[----:B------:R-:W-:-:S04]  /*1790*/  @!P2 IADD3 R12, PT, PT, R12, -R17, RZ ;  /* 0x800000110c0ca210 */ /* 0x000fc80007ffe0ff */
[----:B------:R-:W-:Y:S02]  /*17a0*/  ISETP.GT.U32.AND P3, PT, R17, R12, PT ;  /* 0x0000000c1100720c */ /* 0x000fe40003f64070 */
[----:B------:R-:W-:Y:S01]  /*17b0*/  @!P1 IMAD.IADD R7, R7, 0x1, -R16 ;  /* 0x0000000107079824 */ /* 0x000fe200078e0a10 */
[----:B------:R-:W-:-:S04]  /*17c0*/  ISETP.GE.AND P1, PT, R4, RZ, PT ;  /* 0x000000ff0400720c */ /* 0x000fc80003f26270 */
[----:B------:R-:W-:-:S06]  /*17d0*/  ISETP.GT.U32.AND P2, PT, R16, R7, PT ;  /* 0x000000071000720c */ /* 0x000fcc0003f44070 */
[----:B------:R-:W-:Y:S02]  /*17e0*/  @!P3 IADD3 R12, PT, PT, R12, -R17, RZ ;  /* 0x800000110c0cb210 */ /* 0x000fe40007ffe0ff */
[----:B------:R-:W-:Y:S01]  /*17f0*/  ISETP.GE.AND P3, PT, R18, RZ, PT ;  /* 0x000000ff1200720c */ /* 0x000fe20003f66270 */
[----:B------:R-:W-:Y:S01]  /*1800*/  IMAD.MOV R18, RZ, RZ, -R18 ;  /* 0x000000ffff127224 */ /* 0x000fe200078e0a12 */
[----:B------:R-:W-:-:S03]  /*1810*/  @!P1 IADD3 R12, PT, PT, -R12, RZ, RZ ;  /* 0x000000ff0c0c9210 */ /* 0x000fc60007ffe1ff */
[----:B------:R-:W-:-:S04]  /*1820*/  @!P2 IMAD.IADD R7, R7, 0x1, -R16 ;  /* 0x000000010707a824 */ /* 0x000fc800078e0a10 */
[----:B------:R-:W-:Y:S01]  /*1830*/  IMAD.MOV.U32 R13, RZ, RZ, R7 ;  /* 0x000000ffff0d7224 */ /* 0x000fe200078e0007 */
[----:B------:R-:W-:-:S04]  /*1840*/  SEL R7, R10, R12, !P0 ;  /* 0x0000000c0a077207 */ /* 0x000fc80004000000 */
[----:B------:R-:W-:Y:S02]  /*1850*/  @!P3 IADD3 R13, PT, PT, -R13, RZ, RZ ;  /* 0x000000ff0d0db210 */ /* 0x000fe40007ffe1ff */
[----:B------:R-:W-:Y:S01]  /*1860*/  IADD3 R6, PT, PT, -R7, R4, RZ ;  /* 0x0000000407067210 */ /* 0x000fe20007ffe1ff */
[----:B------:R-:W-:Y:S01]  /*1870*/  IMAD R7, R15, R18, R4 ;  /* 0x000000120f077224 */ /* 0x000fe200078e0204 */
[----:B------:R-:W-:Y:S02]  /*1880*/  @!P4 LOP3.LUT R13, RZ, R0, RZ, 0x33, !PT ;  /* 0x00000000ff0dc212 */ /* 0x000fe400078e33ff */
[----:B------:R-:W-:-:S03]  /*1890*/  IADD3 R4, PT, PT, R9, R4, RZ ;  /* 0x0000000409047210 */ /* 0x000fc60007ffe0ff */
[----:B------:R-:W-:Y:S01]  /*18a0*/  IMAD R6, R13, R15, R6 ;  /* 0x0000000f0d067224 */ /* 0x000fe200078e0206 */
[----:B------:R-:W-:-:S03]  /*18b0*/  ISETP.GE.AND P1, PT, R4, UR4, PT ;  /* 0x0000000404007c0c */ /* 0x000fc6000bf26270 */
[----:B------:R-:W-:-:S04]  /*18c0*/  IMAD.IADD R7, R7, 0x1, R6 ;  /* 0x0000000107077824 */ /* 0x000fc800078e0206 */
[----:B------:R-:W-:-:S05]  /*18d0*/  IMAD.WIDE R6, R7, 0x4, R2 ;  /* 0x0000000407067825 */ /* 0x000fca00078e0202 */
[----:B------:R0:W-:Y:S01]  /*18e0*/  STG.E desc[UR12][R6.64], R5 ;  /* 0x0000000506007986 */ /* 0x0001e2000c10190c */
[----:B------:R-:W-:Y:S05]  /*18f0*/  @!P1 BRA `(.L_x_22) ;  /* 0xfffffff800f49947 */ /* 0x000fea000383ffff */
[----:B------:R-:W-:Y:S05]  /*1900*/  EXIT ;  /* 0x000000000000794d */ /* 0x000fea0003800000 */
.L_x_10:
        /* <DEDUP_REMOVED lines=8> */
[----:B------:R-:W-:Y:S01]  /*1990*/  IMAD.MOV.U32 R3, RZ, RZ, RZ ;  /* 0x000000ffff037224 */ /* 0x000fe200078e00ff */
[----:B------:R-:W-:-:S07]  /*19a0*/  MOV R6, 0x19c0 ;  /* 0x000019c000067802 */ /* 0x000fce0000000f00 */
[----:B------:R-:W-:Y:S05]  /*19b0*/  CALL.REL.NOINC `($__internal_1_$__cuda_sm3x_div_rn_noftz_f32_slowpath) ;  /* 0x0000000800207944 */ /* 0x000fea0003c00000 */
[----:B------:R-:W-:-:S07]  /*19c0*/  MOV R5, R2 ;  /* 0x0000000200057202 */ /* 0x000fce0000000f00 */
.L_x_23:
        /* <DEDUP_REMOVED lines=9> */
[----:B----4-:R-:W-:Y:S01]  /*1a60*/  VIADD R6, R10, 0xffffffe ;  /* 0x0ffffffe0a067836 */ /* 0x010fe20000000000 */
[----:B------:R-:W-:-:S05]  /*1a70*/  LOP3.LUT R10, RZ, R11, RZ, 0x33, !PT ;  /* 0x0000000bff0a7212 */ /* 0x000fca00078e33ff */
[----:B------:R4:W5:Y:S02]  /*1a80*/  F2I.FTZ.U32.TRUNC.NTZ R7, R6 ;  /* 0x0000000600077305 */ /* 0x000964000021f000 */
[----:B----4-:R-:W-:Y:S01]  /*1a90*/  IMAD.MOV.U32 R6, RZ, RZ, RZ ;  /* 0x000000ffff067224 */ /* 0x010fe200078e00ff */
[----:B-----5:R-:W-:-:S05]  /*1aa0*/  IADD3 R13, PT, PT, RZ, -R7, RZ ;  /* 0x80000007ff0d7210 */ /* 0x020fca0007ffe0ff */
[----:B------:R-:W-:-:S04]  /*1ab0*/  IMAD R13, R13, R8, RZ ;  /* 0x000000080d0d7224 */ /* 0x000fc800078e02ff */
[----:B0123--:R-:W-:-:S07]  /*1ac0*/  IMAD.HI.U32 R14, R7, R13, R6 ;  /* 0x0000000d070e7227 */ /* 0x00ffce00078e0006 */
.L_x_24:
        /* <DEDUP_REMOVED lines=8> */
[----:B------:R-:W1:Y:S03]  /*1b50*/  I2F.RP R20, R16 ;  /* 0x0000001000147306 */ /* 0x000e660000209400 */
[----:B------:R-:W-:-:S05]  /*1b60*/  IADD3 R6, PT, PT, -R18, RZ, RZ ;  /* 0x000000ff12067210 */ /* 0x000fca0007ffe1ff */
[----:B0-----:R-:W0:Y:S01]  /*1b70*/  MUFU.RCP R21, R21 ;  /* 0x0000001500157308 */ /* 0x001e220000001000 */
[----:B------:R-:W-:Y:S01]  /*1b80*/  IMAD R13, R12, R6, R19 ;  /* 0x000000060c0d7224 */ /* 0x000fe200078e0213 */
[----:B------:R-:W-:-:S04]  /*1b90*/  LOP3.LUT R6, R4, R15, RZ, 0x3c, !PT ;  /* 0x0000000f04067212 */ /* 0x000fc800078e3cff */
[----:B------:R-:W-:Y:S02]  /*1ba0*/  ISETP.GT.U32.AND P2, PT, R8, R13, PT ;  /* 0x0000000d0800720c */ /* 0x000fe40003f44070 */
[----:B-1----:R-:W1:Y:S01]  /*1bb0*/  MUFU.RCP R20, R20 ;  /* 0x0000001400147308 */ /* 0x002e620000001000 */
[----:B------:R-:W-:Y:S01]  /*1bc0*/  ISETP.GE.AND P3, PT, R6, RZ, PT ;  /* 0x000000ff0600720c */ /* 0x000fe20003f66270 */
[----:B0-----:R-:W-:-:S09]  /*1bd0*/  VIADD R7, R21, 0xffffffe ;  /* 0x0ffffffe15077836 */ /* 0x001fd20000000000 */
[----:B------:R-:W-:Y:S02]  /*1be0*/  @!P2 IADD3 R13, PT, PT, R13, -R12, RZ ;  /* 0x8000000c0d0da210 */ /* 0x000fe40007ffe0ff */
[----:B------:R-:W-:Y:S01]  /*1bf0*/  @!P2 IADD3 R18, PT, PT, R18, 0x1, RZ ;  /* 0x000000011212a810 */ /* 0x000fe20007ffe0ff */
[----:B------:R-:W0:Y:S01]  /*1c00*/  F2I.FTZ.U32.TRUNC.NTZ R7, R7 ;  /* 0x0000000700077305 */ /* 0x000e22000021f000 */
[----:B------:R-:W-:Y:S01]  /*1c10*/  ISETP.GE.U32.AND P1, PT, R13, R8, PT ;  /* 0x000000080d00720c */ /* 0x000fe20003f26070 */
[----:B-1----:R-:W-:Y:S01]  /*1c20*/  VIADD R12, R20, 0xffffffe ;  /* 0x0ffffffe140c7836 */ /* 0x002fe20000000000 */
[----:B------:R-:W-:-:S05]  /*1c30*/  ISETP.NE.AND P2, PT, R15, RZ, PT ;  /* 0x000000ff0f00720c */ /* 0x000fca0003f45270 */
[----:B------:R1:W2:Y:S06]  /*1c40*/  F2I.FTZ.U32.TRUNC.NTZ R13, R12 ;  /* 0x0000000c000d7305 */ /* 0x0002ac000021f000 */
[----:B------:R-:W-:Y:S01]  /*1c50*/  @P1 VIADD R18, R18, 0x1 ;  /* 0x0000000112121836 */ /* 0x000fe20000000000 */
[----:B0-----:R-:W-:Y:S01]  /*1c60*/  IADD3 R6, PT, PT, RZ, -R7, RZ ;  /* 0x80000007ff067210 */ /* 0x001fe20007ffe0ff */
[----:B-1----:R-:W-:-:S03]  /*1c70*/  HFMA2 R12, -RZ, RZ, 0, 0 ;  /* 0x00000000ff0c7431 */ /* 0x002fc600000001ff */
[----:B------:R-:W-:Y:S01]  /*1c80*/  @!P3 IADD3 R18, PT, PT, -R18, RZ, RZ ;  /* 0x000000ff1212b210 */ /* 0x000fe20007ffe1ff */
[----:B------:R-:W-:Y:S01]  /*1c90*/  IMAD R23, R6, R17, RZ ;  /* 0x0000001106177224 */ /* 0x000fe200078e02ff */
[----:B------:R-:W-:Y:S01]  /*1ca0*/  @!P2 LOP3.LUT R18, RZ, R15, RZ, 0x33, !PT ;  /* 0x0000000fff12a212 */ /* 0x000fe200078e33ff */
[----:B------:R-:W-:Y:S02]  /*1cb0*/  IMAD.MOV.U32 R6, RZ, RZ, RZ ;  /* 0x000000ffff067224 */ /* 0x000fe400078e00ff */
[----:B--2---:R-:W-:Y:S02]  /*1cc0*/  IMAD.MOV R21, RZ, RZ, -R13 ;  /* 0x000000ffff157224 */ /* 0x004fe400078e0a0d */
[----:B------:R-:W-:Y:S01]  /*1cd0*/  IMAD.HI.U32 R20, R7, R23, R6 ;  /* 0x0000001707147227 */ /* 0x000fe200078e0006 */
[----:B------:R-:W-:-:S03]  /*1ce0*/  IABS R7, R18 ;  /* 0x0000001200077213 */ /* 0x000fc60000000000 */
[----:B------:R-:W-:-:S04]  /*1cf0*/  IMAD R21, R21, R16, RZ ;  /* 0x0000001015157224 */ /* 0x000fc800078e02ff */
[----:B------:R-:W-:-:S04]  /*1d00*/  IMAD.HI.U32 R6, R13, R21, R12 ;  /* 0x000000150d067227 */ /* 0x000fc800078e000c */
[----:B------:R-:W-:Y:S02]  /*1d10*/  IMAD.MOV R13, RZ, RZ, -R22 ;  /* 0x000000ffff0d7224 */ /* 0x000fe400078e0a16 */
[----:B------:R-:W-:-:S04]  /*1d20*/  IMAD.HI.U32 R12, R20, R19, RZ ;  /* 0x00000013140c7227 */ /* 0x000fc800078e00ff */
[----:B------:R-:W-:-:S04]  /*1d30*/  IMAD.HI.U32 R6, R6, R7, RZ ;  /* 0x0000000706067227 */ /* 0x000fc800078e00ff */
[----:B------:R-:W-:Y:S01]  /*1d40*/  IMAD R12, R12, R13, R19 ;  /* 0x0000000d0c0c7224 */ /* 0x000fe200078e0213 */
[----:B------:R-:W-:-:S04]  /*1d50*/  IADD3 R6, PT, PT, -R6, RZ, RZ ;  /* 0x000000ff06067210 */ /* 0x000fc80007ffe1ff */
[----:B------:R-:W-:Y:S01]  /*1d60*/  ISETP.GT.U32.AND P2, PT, R17, R12, PT ;  /* 0x0000000c1100720c */ /* 0x000fe20003f44070 */
[----:B------:R-:W-:-:S05]  /*1d70*/  IMAD R7, R16, R6, R7 ;  /* 0x0000000610077224 */ /* 0x000fca00078e0207 */
[----:B------:R-:W-:-:S07]  /*1d80*/  ISETP.GT.U32.AND P1, PT, R16, R7, PT ;  /* 0x000000071000720c */ /* 0x000fce0003f24070 */
[----:B------:R-:W-:-:S05]  /*1d90*/  @!P2 IMAD.IADD R12, R12, 0x1, -R17 ;  /* 0x000000010c0ca824 */ /* 0x000fca00078e0a11 */
[----:B------:R-:W-:Y:S02]  /*1da0*/  ISETP.GT.U32.AND P3, PT, R17, R12, PT ;  /* 0x0000000c1100720c */ /* 0x000fe40003f64070 */
[----:B------:R-:W-:Y:S02]  /*1db0*/  @!P1 IADD3 R7, PT, PT, R7, -R16, RZ ;  /* 0x8000001007079210 */ /* 0x000fe40007ffe0ff */
[----:B------:R-:W-:Y:S02]  /*1dc0*/  ISETP.GE.AND P1, PT, R4, RZ, PT ;  /* 0x000000ff0400720c */ /* 0x000fe40003f26270 */
[----:B------:R-:W-:-:S07]  /*1dd0*/  ISETP.GT.U32.AND P2, PT, R16, R7, PT ;  /* 0x000000071000720c */ /* 0x000fce0003f44070 */
[----:B------:R-:W-:Y:S01]  /*1de0*/  @!P3 IMAD.IADD R12, R12, 0x1, -R17 ;  /* 0x000000010c0cb824 */ /* 0x000fe200078e0a11 */
[C---:B------:R-:W-:Y:S02]  /*1df0*/  ISETP.GE.AND P3, PT, R18.reuse, RZ, PT ;  /* 0x000000ff1200720c */ /* 0x040fe40003f66270 */
[----:B------:R-:W-:Y:S01]  /*1e00*/  IADD3 R18, PT, PT, -R18, RZ, RZ ;  /* 0x000000ff12127210 */ /* 0x000fe20007ffe1ff */
[----:B------:R-:W-:Y:S02]  /*1e10*/  @!P1 IMAD.MOV R12, RZ, RZ, -R12 ;  /* 0x000000ffff0c9224 */ /* 0x000fe400078e0a0c */
[----:B------:R-:W-:-:S04]  /*1e20*/  @!P2 IADD3 R7, PT, PT, R7, -R16, RZ ;  /* 0x800000100707a210 */ /* 0x000fc80007ffe0ff */
[----:B------:R-:W-:Y:S02]  /*1e30*/  MOV R13, R7 ;  /* 0x00000007000d7202 */ /* 0x000fe40000000f00 */
[----:B------:R-:W-:-:S03]  /*1e40*/  SEL R7, R10, R12, !P0 ;  /* 0x0000000c0a077207 */ /* 0x000fc60004000000 */
[----:B------:R-:W-:Y:S01]  /*1e50*/  @!P3 IMAD.MOV R13, RZ, RZ, -R13 ;  /* 0x000000ffff0db224 */ /* 0x000fe200078e0a0d */
[----:B------:R-:W-:Y:S01]  /*1e60*/  @!P4 LOP3.LUT R13, RZ, R0, RZ, 0x33, !PT ;  /* 0x00000000ff0dc212 */ /* 0x000fe200078e33ff */
[----:B------:R-:W-:Y:S02]  /*1e70*/  IMAD.IADD R6, R4, 0x1, -R7 ;  /* 0x0000000104067824 */ /* 0x000fe400078e0a07 */
[----:B------:R-:W-:Y:S02]  /*1e80*/  IMAD R7, R15, R18, R4 ;  /* 0x000000120f077224 */ /* 0x000fe400078e0204 */
[----:B------:R-:W-:Y:S02]  /*1e90*/  IMAD R6, R13, R15, R6 ;  /* 0x0000000f0d067224 */ /* 0x000fe400078e0206 */
[----:B------:R-:W-:-:S03]  /*1ea0*/  IMAD.IADD R4, R9, 0x1, R4 ;  /* 0x0000000109047824 */ /* 0x000fc600078e0204 */
[----:B------:R-:W-:Y:S02]  /*1eb0*/  IADD3 R7, PT, PT, R7, R6, RZ ;  /* 0x0000000607077210 */ /* 0x000fe40007ffe0ff */
[----:B------:R-:W-:-:S03]  /*1ec0*/  ISETP.GE.AND P1, PT, R4, UR4, PT ;  /* 0x0000000404007c0c */ /* 0x000fc6000bf26270 */
[----:B------:R-:W-:-:S05]  /*1ed0*/  IMAD.WIDE R6, R7, 0x4, R2 ;  /* 0x0000000407067825 */ /* 0x000fca00078e0202 */
[----:B------:R0:W-:Y:S05]  /*1ee0*/  STG.E desc[UR12][R6.64], R5 ;  /* 0x0000000506007986 */ /* 0x0001ea000c10190c */
[----:B------:R-:W-:Y:S05]  /*1ef0*/  @!P1 BRA `(.L_x_24) ;  /* 0xfffffff800f49947 */ /* 0x000fea000383ffff */
[----:B------:R-:W-:Y:S05]  /*1f00*/  EXIT ;  /* 0x000000000000794d */ /* 0x000fea0003800000 */
        .weak           $__internal_0_$__cuda_sm20_rcp_rn_f32_slowpath
        .type           $__internal_0_$__cuda_sm20_rcp_rn_f32_slowpath,@function
        .size           $__internal_0_$__cuda_sm20_rcp_rn_f32_slowpath,($__internal_1_$__cuda_sm3x_div_rn_noftz_f32_slowpath - $__internal_0_$__cuda_sm20_rcp_rn_f32_slowpath)
$__internal_0_$__cuda_sm20_rcp_rn_f32_slowpath:
[----:B------:R-:W-:-:S04]  /*1f10*/  SHF.L.U32 R2, R0, 0x1, RZ ;  /* 0x0000000100027819 */ /* 0x000fc800000006ff */
[----:B------:R-:W-:-:S04]  /*1f20*/  SHF.R.U32.HI R2, RZ, 0x18, R2 ;  /* 0x00000018ff027819 */ /* 0x000fc80000011602 */
[----:B------:R-:W-:-:S13]  /*1f30*/  ISETP.NE.U32.AND P0, PT, R2, RZ, PT ;  /* 0x000000ff0200720c */ /* 0x000fda0003f05070 */
[----:B------:R-:W-:Y:S05]  /*1f40*/  @P0 BRA `(.L_x_25) ;  /* 0x00000000002c0947 */ /* 0x000fea0003800000 */
[----:B------:R-:W-:-:S05]  /*1f50*/  IMAD.SHL.U32 R2, R0, 0x2, RZ ;  /* 0x0000000200027824 */ /* 0x000fca00078e00ff */
[----:B------:R-:W-:-:S13]  /*1f60*/  ISETP.NE.AND P0, PT, R2, RZ, PT ;  /* 0x000000ff0200720c */ /* 0x000fda0003f05270 */
[----:B------:R2:W3:Y:S01]  /*1f70*/  @!P0 MUFU.RCP R2, R0 ;  /* 0x0000000000028308 */ /* 0x0004e20000001000 */
[----:B------:R-:W-:Y:S05]  /*1f80*/  @!P0 BRA `(.L_x_26) ;  /* 0x0000000000a48947 */ /* 0x000fea0003800000 */
[----:B------:R-:W-:-:S04]  /*1f90*/  FFMA R3, R0, 1.84467440737095516160e+19, RZ ;  /* 0x5f80000000037823 */ /* 0x000fc800000000ff */
[----:B---3--:R-:W0:Y:S02]  /*1fa0*/  MUFU.RCP R2, R3 ;  /* 0x0000000300027308 */ /* 0x008e240000001000 */
[----:B0-----:R-:W-:-:S04]  /*1fb0*/  FFMA R5, R3, R2, -1 ;  /* 0xbf80000003057423 */ /* 0x001fc80000000002 */
[----:B------:R-:W-:-:S04]  /*1fc0*/  FADD.FTZ R5, -R5, -RZ ;  /* 0x800000ff05057221 */ /* 0x000fc80000010100 */
[----:B------:R-:W-:-:S04]  /*1fd0*/  FFMA R2, R2, R5, R2 ;  /* 0x0000000502027223 */ /* 0x000fc80000000002 */
[----:B------:R-:W-:Y:S01]  /*1fe0*/  FFMA R2, R2, 1.84467440737095516160e+19, RZ ;  /* 0x5f80000002027823 */ /* 0x000fe200000000ff */
[----:B------:R-:W-:Y:S06]  /*1ff0*/  BRA `(.L_x_26) ;  /* 0x0000000000887947 */ /* 0x000fec0003800000 */
.L_x_25:
[----:B------:R-:W-:-:S04]  /*2000*/  IADD3 R3, PT, PT, R2, -0xfd, RZ ;  /* 0xffffff0302037810 */ /* 0x000fc80007ffe0ff */
[----:B------:R-:W-:-:S13]  /*2010*/  ISETP.GT.U32.AND P0, PT, R3, 0x1, PT ;  /* 0x000000010300780c */ /* 0x000fda0003f04070 */
[----:B------:R-:W-:Y:S05]  /*2020*/  @P0 BRA `(.L_x_27) ;  /* 0x0000000000780947 */ /* 0x000fea0003800000 */
[----:B------:R-:W-:Y:S01]  /*2030*/  LOP3.LUT R5, R0, 0x7fffff, RZ, 0xc0, !PT ;  /* 0x007fffff00057812 */ /* 0x000fe200078ec0ff */
[----:B------:R-:W-:-:S03]  /*2040*/  IMAD.MOV.U32 R12, RZ, RZ, 0x3 ;  /* 0x00000003ff0c7424 */ /* 0x000fc600078e00ff */
[----:B------:R-:W-:Y:S02]  /*2050*/  LOP3.LUT R5, R5, 0x3f800000, RZ, 0xfc, !PT ;  /* 0x3f80000005057812 */ /* 0x000fe400078efcff */
[----:B------:R-:W-:Y:S02]  /*2060*/  SHF.L.U32 R13, R12, R3, RZ ;  /* 0x000000030c0d7219 */ /* 0x000fe400000006ff */
[----:B------:R-:W0:Y:S02]  /*2070*/  MUFU.RCP R8, R5 ;  /* 0x0000000500087308 */ /* 0x000e240000001000 */
[----:B0-----:R-:W-:-:S04]  /*2080*/  FFMA R7, R5, R8, -1 ;  /* 0xbf80000005077423 */ /* 0x001fc80000000008 */
[----:B------:R-:W-:-:S04]  /*2090*/  FADD.FTZ R7, -R7, -RZ ;  /* 0x800000ff07077221 */ /* 0x000fc80000010100 */
[CCC-:B------:R-:W-:Y:S01]  /*20a0*/  FFMA.RM R10, R8.reuse, R7.reuse, R8.reuse ;  /* 0x00000007080a7223 */ /* 0x1c0fe20000004008 */
[----:B------:R-:W-:-:S04]  /*20b0*/  FFMA.RP R11, R8, R7, R8 ;  /* 0x00000007080b7223 */ /* 0x000fc80000008008 */
[C---:B------:R-:W-:Y:S02]  /*20c0*/  LOP3.LUT R7, R10.reuse, 0x7fffff, RZ, 0xc0, !PT ;  /* 0x007fffff0a077812 */ /* 0x040fe400078ec0ff */
[----:B------:R-:W-:Y:S02]  /*20d0*/  FSETP.NEU.FTZ.AND P0, PT, R10, R11, PT ;  /* 0x0000000b0a00720b */ /* 0x000fe40003f1d000 */
[----:B------:R-:W-:Y:S02]  /*20e0*/  LOP3.LUT R8, R7, 0x800000, RZ, 0xfc, !PT ;  /* 0x0080000007087812 */ /* 0x000fe400078efcff */
[----:B------:R-:W-:Y:S02]  /*20f0*/  SEL R7, RZ, 0xffffffff, !P0 ;  /* 0xffffffffff077807 */ /* 0x000fe40004000000 */
[----:B------:R-:W-:Y:S02]  /*2100*/  LOP3.LUT R10, R13, R8, RZ, 0xc0, !PT ;  /* 0x000000080d0a7212 */ /* 0x000fe400078ec0ff */
[----:B------:R-:W-:-:S02]  /*2110*/  IADD3 R7, PT, PT, -R7, RZ, RZ ;  /* 0x000000ff07077210 */ /* 0x000fc40007ffe1ff */
[-C--:B------:R-:W-:Y:S02]  /*2120*/  SHF.R.U32.HI R10, RZ, R3.reuse, R10 ;  /* 0x00000003ff0a7219 */ /* 0x080fe4000001160a */
[----:B------:R-:W-:Y:S02]  /*2130*/  LOP3.LUT P1, RZ, R7, R3, R8, 0xf8, !PT ;  /* 0x0000000307ff7212 */ /* 0x000fe4000782f808 */
[C---:B------:R-:W-:Y:S02]  /*2140*/  LOP3.LUT P0, RZ, R10.reuse, 0x1, RZ, 0xc0, !PT ;  /* 0x000000010aff7812 */ /* 0x040fe4000780c0ff */
[----:B------:R-:W-:-:S04]  /*2150*/  LOP3.LUT P2, RZ, R10, 0x2, RZ, 0xc0, !PT ;  /* 0x000000020aff7812 */ /* 0x000fc8000784c0ff */
[----:B------:R-:W-:Y:S02]  /*2160*/  PLOP3.LUT P0, PT, P0, P1, P2, 0xe0, 0x0 ;  /* 0x000000000000781c */ /* 0x000fe40000703c20 */
[----:B------:R-:W-:Y:S02]  /*2170*/  LOP3.LUT P1, RZ, R0, 0x7fffff, RZ, 0xc0, !PT ;  /* 0x007fffff00ff7812 */ /* 0x000fe4000782c0ff */
[----:B------:R-:W-:-:S05]  /*2180*/  SEL R3, RZ, 0x1, !P0 ;  /* 0x00000001ff037807 */ /* 0x000fca0004000000 */
[----:B------:R-:W-:-:S05]  /*2190*/  IMAD.MOV R3, RZ, RZ, -R3 ;  /* 0x000000ffff037224 */ /* 0x000fca00078e0a03 */
[----:B------:R-:W-:Y:S02]  /*21a0*/  ISETP.GE.AND P0, PT, R3, RZ, PT ;  /* 0x000000ff0300720c */ /* 0x000fe40003f06270 */
[----:B------:R-:W-:-:S04]  /*21b0*/  IADD3 R3, PT, PT, R2, -0xfc, RZ ;  /* 0xffffff0402037810 */ /* 0x000fc80007ffe0ff */
[----:B------:R-:W-:-:S07]  /*21c0*/  SHF.R.U32.HI R3, RZ, R3, R8 ;  /* 0x00000003ff037219 */ /* 0x000fce0000011608 */
[----:B------:R-:W-:-:S05]  /*21d0*/  @!P0 VIADD R3, R3, 0x1 ;  /* 0x0000000103038836 */ /* 0x000fca0000000000 */
[----:B------:R-:W-:-:S04]  /*21e0*/  @!P1 SHF.L.U32 R3, R3, 0x1, RZ ;  /* 0x0000000103039819 */ /* 0x000fc800000006ff */
[----:B------:R-:W-:Y:S01]  /*21f0*/  LOP3.LUT R2, R3, 0x80000000, R0, 0xf8, !PT ;  /* 0x8000000003027812 */ /* 0x000fe200078ef800 */
[----:B------:R-:W-:Y:S06]  /*2200*/  BRA `(.L_x_26) ;  /* 0x0000000000047947 */ /* 0x000fec0003800000 */
.L_x_27:
[----:B------:R0:W1:Y:S02]  /*2210*/  MUFU.RCP R2, R0 ;  /* 0x0000000000027308 */ /* 0x0000640000001000 */
.L_x_26:
[----:B------:R-:W-:-:S04]  /*2220*/  IMAD.MOV.U32 R7, RZ, RZ, 0x0 ;  /* 0x00000000ff077424 */ /* 0x000fc800078e00ff */
[----:B0123--:R-:W-:Y:S05]  /*2230*/  RET.REL.NODEC R6 `(mean_pooling) ;  /* 0xffffffdc06707950 */ /* 0x00ffea0003c3ffff */
        .weak           $__internal_1_$__cuda_sm3x_div_rn_noftz_f32_slowpath
        .type           $__internal_1_$__cuda_sm3x_div_rn_noftz_f32_slowpath,@function
        .size           $__internal_1_$__cuda_sm3x_div_rn_noftz_f32_slowpath,(.L_x_53 - $__internal_1_$__cuda_sm3x_div_rn_noftz_f32_slowpath)
$__internal_1_$__cuda_sm3x_div_rn_noftz_f32_slowpath:
[----:B------:R-:W-:Y:S01]  /*2240*/  SHF.R.U32.HI R10, RZ, 0x17, R0 ;  /* 0x00000017ff0a7819 */ /* 0x000fe20000011600 */
[----:B------:R-:W-:Y:S01]  /*2250*/  BSSY.RECONVERGENT B1, `(.L_x_28) ;  /* 0x0000063000017945 */ /* 0x000fe20003800200 */
[----:B------:R-:W-:Y:S02]  /*2260*/  SHF.R.U32.HI R2, RZ, 0x17, R3 ;  /* 0x00000017ff027819 */ /* 0x000fe40000011603 */
[----:B------:R-:W-:Y:S02]  /*2270*/  LOP3.LUT R10, R10, 0xff, RZ, 0xc0, !PT ;  /* 0x000000ff0a0a7812 */ /* 0x000fe400078ec0ff */
[----:B------:R-:W-:Y:S02]  /*2280*/  LOP3.LUT R12, R2, 0xff, RZ, 0xc0, !PT ;  /* 0x000000ff020c7812 */ /* 0x000fe400078ec0ff */
[----:B------:R-:W-:Y:S02]  /*2290*/  IADD3 R14, PT, PT, R10, -0x1, RZ ;  /* 0xffffffff0a0e7810 */ /* 0x000fe40007ffe0ff */
[----:B------:R-:W-:Y:S01]  /*22a0*/  MOV R2, R0 ;  /* 0x0000000000027202 */ /* 0x000fe20000000f00 */
[----:B------:R-:W-:Y:S01]  /*22b0*/  VIADD R13, R12, 0xffffffff ;  /* 0xffffffff0c0d7836 */ /* 0x000fe20000000000 */
[----:B------:R-:W-:-:S04]  /*22c0*/  ISETP.GT.U32.AND P0, PT, R14, 0xfd, PT ;  /* 0x000000fd0e00780c */ /* 0x000fc80003f04070 */
[----:B------:R-:W-:-:S13]  /*22d0*/  ISETP.GT.U32.OR P0, PT, R13, 0xfd, P0 ;  /* 0x000000fd0d00780c */ /* 0x000fda0000704470 */
[----:B------:R-:W-:Y:S01]  /*22e0*/  @!P0 IMAD.MOV.U32 R7, RZ, RZ, RZ ;  /* 0x000000ffff078224 */ /* 0x000fe200078e00ff */
[----:B------:R-:W-:Y:S06]  /*22f0*/  @!P0 BRA `(.L_x_29) ;  /* 0x00000000005c8947 */ /* 0x000fec0003800000 */
[----:B------:R-:W-:Y:S02]  /*2300*/  FSETP.GTU.FTZ.AND P0, PT, |R3|, +INF , PT ;  /* 0x7f8000000300780b */ /* 0x000fe40003f1c200 */
[----:B------:R-:W-:-:S04]  /*2310*/  FSETP.GTU.FTZ.AND P1, PT, |R0|, +INF , PT ;  /* 0x7f8000000000780b */ /* 0x000fc80003f3c200 */
[----:B------:R-:W-:-:S13]  /*2320*/  PLOP3.LUT P0, PT, P0, P1, PT, 0xf8, 0x8f ;  /* 0x00000000008f781c */ /* 0x000fda0000703f70 */
[----:B------:R-:W-:Y:S05]  /*2330*/  @P0 BRA `(.L_x_30) ;  /* 0x00000004004c0947 */ /* 0x000fea0003800000 */
[----:B------:R-:W-:-:S13]  /*2340*/  LOP3.LUT P0, RZ, R2, 0x7fffffff, R3, 0xc8, !PT ;  /* 0x7fffffff02ff7812 */ /* 0x000fda000780c803 */
[----:B------:R-:W-:Y:S05]  /*2350*/  @!P0 BRA `(.L_x_31) ;  /* 0x00000004003c8947 */ /* 0x000fea0003800000 */
[C---:B------:R-:W-:Y:S02]  /*2360*/  FSETP.NEU.FTZ.AND P1, PT, |R3|.reuse, +INF , PT ;  /* 0x7f8000000300780b */ /* 0x040fe40003f3d200 */
[----:B------:R-:W-:Y:S02]  /*2370*/  FSETP.NEU.FTZ.AND P2, PT, |R0|, +INF , PT ;  /* 0x7f8000000000780b */ /* 0x000fe40003f5d200 */
[----:B------:R-:W-:-:S11]  /*2380*/  FSETP.NEU.FTZ.AND P0, PT, |R3|, +INF , PT ;  /* 0x7f8000000300780b */ /* 0x000fd60003f1d200 */
[----:B------:R-:W-:Y:S05]  /*2390*/  @!P2 BRA !P1, `(.L_x_31) ;  /* 0x00000004002ca947 */ /* 0x000fea0004800000 */
[----:B------:R-:W-:-:S04]  /*23a0*/  LOP3.LUT P1, RZ, R3, 0x7fffffff, RZ, 0xc0, !PT ;  /* 0x7fffffff03ff7812 */ /* 0x000fc8000782c0ff */
[----:B------:R-:W-:-:S13]  /*23b0*/  PLOP3.LUT P1, PT, P2, P1, PT, 0x2f, 0xf2 ;  /* 0x0000000000f2781c */ /* 0x000fda0001722577 */
[----:B------:R-:W-:Y:S05]  /*23c0*/  @P1 BRA `(.L_x_32) ;  /* 0x0000000400181947 */ /* 0x000fea0003800000 */
[----:B------:R-:W-:-:S04]  /*23d0*/  LOP3.LUT P1, RZ, R2, 0x7fffffff, RZ, 0xc0, !PT ;  /* 0x7fffffff02ff7812 */ /* 0x000fc8000782c0ff */
[----:B------:R-:W-:-:S13]  /*23e0*/  PLOP3.LUT P0, PT, P0, P1, PT, 0x2f, 0xf2 ;  /* 0x0000000000f2781c */ /* 0x000fda0000702577 */
[----:B------:R-:W-:Y:S05]  /*23f0*/  @P0 BRA `(.L_x_33) ;  /* 0x0000000400000947 */ /* 0x000fea0003800000 */
[----:B------:R-:W-:Y:S02]  /*2400*/  ISETP.GE.AND P0, PT, R13, RZ, PT ;  /* 0x000000ff0d00720c */ /* 0x000fe40003f06270 */
[----:B------:R-:W-:-:S11]  /*2410*/  ISETP.GE.AND P1, PT, R14, RZ, PT ;  /* 0x000000ff0e00720c */ /* 0x000fd60003f26270 */
[----:B------:R-:W-:Y:S01]  /*2420*/  @P0 MOV R7, RZ ;  /* 0x000000ff00070202 */ /* 0x000fe20000000f00 */
[----:B------:R-:W-:Y:S02]  /*2430*/  @!P0 IMAD.MOV.U32 R7, RZ, RZ, -0x40 ;  /* 0xffffffc0ff078424 */ /* 0x000fe400078e00ff */
[----:B------:R-:W-:Y:S01]  /*2440*/  @!P0 FFMA R3, R3, 1.84467440737095516160e+19, RZ ;  /* 0x5f80000003038823 */ /* 0x000fe200000000ff */
[----:B------:R-:W-:Y:S02]  /*2450*/  @!P1 FFMA R2, R0, 1.84467440737095516160e+19, RZ ;  /* 0x5f80000000029823 */ /* 0x000fe400000000ff */
[----:B------:R-:W-:-:S07]  /*2460*/  @!P1 IADD3 R7, PT, PT, R7, 0x40, RZ ;  /* 0x0000004007079810 */ /* 0x000fce0007ffe0ff */
.L_x_29:
[----:B------:R-:W-:Y:S01]  /*2470*/  LEA R13, R10, 0xc0800000, 0x17 ;  /* 0xc08000000a0d7811 */ /* 0x000fe200078eb8ff */
[----:B------:R-:W-:Y:S01]  /*2480*/  BSSY.RECONVERGENT B2, `(.L_x_34) ;  /* 0x0000036000027945 */ /* 0x000fe20003800200 */
[----:B------:R-:W-:-:S03]  /*2490*/  IADD3 R12, PT, PT, R12, -0x7f, RZ ;  /* 0xffffff810c0c7810 */ /* 0x000fc60007ffe0ff */
[----:B------:R-:W-:Y:S01]  /*24a0*/  IMAD.IADD R13, R2, 0x1, -R13 ;  /* 0x00000001020d7824 */ /* 0x000fe200078e0a0d */
[C---:B------:R-:W-:Y:S01]  /*24b0*/  IADD3 R10, PT, PT, R12.reuse, 0x7f, -R10 ;  /* 0x0000007f0c0a7810 */ /* 0x040fe20007ffe80a */
[----:B------:R-:W-:Y:S02]  /*24c0*/  IMAD R2, R12, -0x800000, R3 ;  /* 0xff8000000c027824 */ /* 0x000fe400078e0203 */
[----:B------:R-:W0:Y:S01]  /*24d0*/  MUFU.RCP R14, R13 ;  /* 0x0000000d000e7308 */ /* 0x000e220000001000 */
[----:B------:R-:W-:Y:S01]  /*24e0*/  FADD.FTZ R15, -R13, -RZ ;  /* 0x800000ff0d0f7221 */ /* 0x000fe20000010100 */
[----:B------:R-:W-:-:S03]  /*24f0*/  IMAD.IADD R10, R10, 0x1, R7 ;  /* 0x000000010a0a7824 */ /* 0x000fc600078e0207 */
[----:B0-----:R-:W-:-:S04]  /*2500*/  FFMA R17, R14, R15, 1 ;  /* 0x3f8000000e117423 */ /* 0x001fc8000000000f */
[----:B------:R-:W-:-:S04]  /*2510*/  FFMA R16, R14, R17, R14 ;  /* 0x000000110e107223 */ /* 0x000fc8000000000e */
[----:B------:R-:W-:-:S04]  /*2520*/  FFMA R3, R2, R16, RZ ;  /* 0x0000001002037223 */ /* 0x000fc800000000ff */
[----:B------:R-:W-:-:S04]  /*2530*/  FFMA R14, R15, R3, R2 ;  /* 0x000000030f0e7223 */ /* 0x000fc80000000002 */
[----:B------:R-:W-:-:S04]  /*2540*/  FFMA R17, R16, R14, R3 ;  /* 0x0000000e10117223 */ /* 0x000fc80000000003 */
[----:B------:R-:W-:-:S04]  /*2550*/  FFMA R14, R15, R17, R2 ;  /* 0x000000110f0e7223 */ /* 0x000fc80000000002 */
[----:B------:R-:W-:-:S05]  /*2560*/  FFMA R2, R16, R14, R17 ;  /* 0x0000000e10027223 */ /* 0x000fca0000000011 */
[----:B------:R-:W-:-:S04]  /*2570*/  SHF.R.U32.HI R3, RZ, 0x17, R2 ;  /* 0x00000017ff037819 */ /* 0x000fc80000011602 */
[----:B------:R-:W-:-:S04]  /*2580*/  LOP3.LUT R3, R3, 0xff, RZ, 0xc0, !PT ;  /* 0x000000ff03037812 */ /* 0x000fc800078ec0ff */
[----:B------:R-:W-:-:S05]  /*2590*/  IADD3 R13, PT, PT, R3, R10, RZ ;  /* 0x0000000a030d7210 */ /* 0x000fca0007ffe0ff */
[----:B------:R-:W-:-:S05]  /*25a0*/  VIADD R3, R13, 0xffffffff ;  /* 0xffffffff0d037836 */ /* 0x000fca0000000000 */
[----:B------:R-:W-:-:S13]  /*25b0*/  ISETP.GE.U32.AND P0, PT, R3, 0xfe, PT ;  /* 0x000000fe0300780c */ /* 0x000fda0003f06070 */
[----:B------:R-:W-:Y:S05]  /*25c0*/  @!P0 BRA `(.L_x_35) ;  /* 0x0000000000808947 */ /* 0x000fea0003800000 */
[----:B------:R-:W-:-:S13]  /*25d0*/  ISETP.GT.AND P0, PT, R13, 0xfe, PT ;  /* 0x000000fe0d00780c */ /* 0x000fda0003f04270 */
[----:B------:R-:W-:Y:S05]  /*25e0*/  @P0 BRA `(.L_x_36) ;  /* 0x00000000006c0947 */ /* 0x000fea0003800000 */
[----:B------:R-:W-:-:S13]  /*25f0*/  ISETP.GE.AND P0, PT, R13, 0x1, PT ;  /* 0x000000010d00780c */ /* 0x000fda0003f06270 */
[----:B------:R-:W-:Y:S05]  /*2600*/  @P0 BRA `(.L_x_37) ;  /* 0x0000000000740947 */ /* 0x000fea0003800000 */
[----:B------:R-:W-:Y:S02]  /*2610*/  ISETP.GE.AND P0, PT, R13, -0x18, PT ;  /* 0xffffffe80d00780c */ /* 0x000fe40003f06270 */
[----:B------:R-:W-:-:S11]  /*2620*/  LOP3.LUT R2, R2, 0x80000000, RZ, 0xc0, !PT ;  /* 0x8000000002027812 */ /* 0x000fd600078ec0ff */
[----:B------:R-:W-:Y:S05]  /*2630*/  @!P0 BRA `(.L_x_37) ;  /* 0x0000000000688947 */ /* 0x000fea0003800000 */
[CCC-:B------:R-:W-:Y:S01]  /*2640*/  FFMA.RZ R3, R16.reuse, R14.reuse, R17.reuse ;  /* 0x0000000e10037223 */ /* 0x1c0fe2000000c011 */
[C---:B------:R-:W-:Y:S01]  /*2650*/  IADD3 R12, PT, PT, R13.reuse, 0x20, RZ ;  /* 0x000000200d0c7810 */ /* 0x040fe20007ffe0ff */
[CCC-:B------:R-:W-:Y:S01]  /*2660*/  FFMA.RM R10, R16.reuse, R14.reuse, R17.reuse ;  /* 0x0000000e100a7223 */ /* 0x1c0fe20000004011 */
[----:B------:R-:W-:Y:S02]  /*2670*/  ISETP.NE.AND P2, PT, R13, RZ, PT ;  /* 0x000000ff0d00720c */ /* 0x000fe40003f45270 */
[----:B------:R-:W-:Y:S01]  /*2680*/  LOP3.LUT R7, R3, 0x7fffff, RZ, 0xc0, !PT ;  /* 0x007fffff03077812 */ /* 0x000fe200078ec0ff */
[----:B------:R-:W-:Y:S01]  /*2690*/  FFMA.RP R3, R16, R14, R17 ;  /* 0x0000000e10037223 */ /* 0x000fe20000008011 */
[----:B------:R-:W-:Y:S01]  /*26a0*/  ISETP.NE.AND P1, PT, R13, RZ, PT ;  /* 0x000000ff0d00720c */ /* 0x000fe20003f25270 */
[----:B------:R-:W-:Y:S01]  /*26b0*/  IMAD.MOV R13, RZ, RZ, -R13 ;  /* 0x000000ffff0d7224 */ /* 0x000fe200078e0a0d */
[----:B------:R-:W-:Y:S02]  /*26c0*/  LOP3.LUT R7, R7, 0x800000, RZ, 0xfc, !PT ;  /* 0x0080000007077812 */ /* 0x000fe400078efcff */
[----:B------:R-:W-:-:S02]  /*26d0*/  FSETP.NEU.FTZ.AND P0, PT, R3, R10, PT ;  /* 0x0000000a0300720b */ /* 0x000fc40003f1d000 */
[----:B------:R-:W-:Y:S02]  /*26e0*/  SHF.L.U32 R12, R7, R12, RZ ;  /* 0x0000000c070c7219 */ /* 0x000fe400000006ff */
[----:B------:R-:W-:Y:S02]  /*26f0*/  SEL R10, R13, RZ, P2 ;  /* 0x000000ff0d0a7207 */ /* 0x000fe40001000000 */
[----:B------:R-:W-:Y:S02]  /*2700*/  ISETP.NE.AND P1, PT, R12, RZ, P1 ;  /* 0x000000ff0c00720c */ /* 0x000fe40000f25270 */
[----:B------:R-:W-:Y:S02]  /*2710*/  SHF.R.U32.HI R10, RZ, R10, R7 ;  /* 0x0000000aff0a7219 */ /* 0x000fe40000011607 */
[----:B------:R-:W-:Y:S02]  /*2720*/  PLOP3.LUT P0, PT, P0, P1, PT, 0xf8, 0x8f ;  /* 0x00000000008f781c */ /* 0x000fe40000703f70 */
[----:B------:R-:W-:-:S02]  /*2730*/  SHF.R.U32.HI R12, RZ, 0x1, R10 ;  /* 0x00000001ff0c7819 */ /* 0x000fc4000001160a */
[----:B------:R-:W-:-:S04]  /*2740*/  SEL R3, RZ, 0x1, !P0 ;  /* 0x00000001ff037807 */ /* 0x000fc80004000000 */
[----:B------:R-:W-:-:S04]  /*2750*/  LOP3.LUT R3, R3, 0x1, R12, 0xf8, !PT ;  /* 0x0000000103037812 */ /* 0x000fc800078ef80c */
[----:B------:R-:W-:-:S04]  /*2760*/  LOP3.LUT R3, R3, R10, RZ, 0xc0, !PT ;  /* 0x0000000a03037212 */ /* 0x000fc800078ec0ff */
[----:B------:R-:W-:-:S04]  /*2770*/  IADD3 R3, PT, PT, R12, R3, RZ ;  /* 0x000000030c037210 */ /* 0x000fc80007ffe0ff */
[----:B------:R-:W-:Y:S01]  /*2780*/  LOP3.LUT R2, R3, R2, RZ, 0xfc, !PT ;  /* 0x0000000203027212 */ /* 0x000fe200078efcff */
[----:B------:R-:W-:Y:S06]  /*2790*/  BRA `(.L_x_37) ;  /* 0x0000000000107947 */ /* 0x000fec0003800000 */
.L_x_36:
[----:B------:R-:W-:-:S04]  /*27a0*/  LOP3.LUT R2, R2, 0x80000000, RZ, 0xc0, !PT ;  /* 0x8000000002027812 */ /* 0x000fc800078ec0ff */
[----:B------:R-:W-:Y:S01]  /*27b0*/  LOP3.LUT R2, R2, 0x7f800000, RZ, 0xfc, !PT ;  /* 0x7f80000002027812 */ /* 0x000fe200078efcff */
[----:B------:R-:W-:Y:S06]  /*27c0*/  BRA `(.L_x_37) ;  /* 0x0000000000047947 */ /* 0x000fec0003800000 */
.L_x_35:
[----:B------:R-:W-:-:S07]  /*27d0*/  IMAD R2, R10, 0x800000, R2 ;  /* 0x008000000a027824 */ /* 0x000fce00078e0202 */
.L_x_37:
[----:B------:R-:W-:Y:S05]  /*27e0*/  BSYNC.RECONVERGENT B2 ;  /* 0x0000000000027941 */ /* 0x000fea0003800200 */
.L_x_34:
[----:B------:R-:W-:Y:S05]  /*27f0*/  BRA `(.L_x_38) ;  /* 0x0000000000207947 */ /* 0x000fea0003800000 */
.L_x_33:
[----:B------:R-:W-:-:S04]  /*2800*/  LOP3.LUT R2, R2, 0x80000000, R3, 0x48, !PT ;  /* 0x8000000002027812 */ /* 0x000fc800078e4803 */
[----:B------:R-:W-:Y:S01]  /*2810*/  LOP3.LUT R2, R2, 0x7f800000, RZ, 0xfc, !PT ;  /* 0x7f80000002027812 */ /* 0x000fe200078efcff */
[----:B------:R-:W-:Y:S06]  /*2820*/  BRA `(.L_x_38) ;  /* 0x0000000000147947 */ /* 0x000fec0003800000 */
.L_x_32:
[----:B------:R-:W-:Y:S01]  /*2830*/  LOP3.LUT R2, R2, 0x80000000, R3, 0x48, !PT ;  /* 0x8000000002027812 */ /* 0x000fe200078e4803 */
[----:B------:R-:W-:Y:S06]  /*2840*/  BRA `(.L_x_38) ;  /* 0x00000000000c7947 */ /* 0x000fec0003800000 */
.L_x_31:
[----:B------:R-:W0:Y:S01]  /*2850*/  MUFU.RSQ R2, -QNAN ;  /* 0xffc0000000027908 */ /* 0x000e220000001400 */
[----:B------:R-:W-:Y:S05]  /*2860*/  BRA `(.L_x_38) ;  /* 0x0000000000047947 */ /* 0x000fea0003800000 */
.L_x_30:
[----:B------:R-:W-:-:S07]  /*2870*/  FADD.FTZ R2, R3, R0 ;  /* 0x0000000003027221 */ /* 0x000fce0000010000 */
.L_x_38:
[----:B------:R-:W-:Y:S05]  /*2880*/  BSYNC.RECONVERGENT B1 ;  /* 0x0000000000017941 */ /* 0x000fea0003800200 */
.L_x_28:
[----:B------:R-:W-:-:S04]  /*2890*/  HFMA2 R7, -RZ, RZ, 0, 0 ;  /* 0x00000000ff077431 */ /* 0x000fc800000001ff */
[----:B0-----:R-:W-:Y:S05]  /*28a0*/  RET.REL.NODEC R6 `(mean_pooling) ;  /* 0xffffffd406d47950 */ /* 0x001fea0003c3ffff */
.L_x_39:
        /* <DEDUP_REMOVED lines=13> */
.L_x_53:


//--------------------- .text.max_pooling         --------------------------
	.section	.text.max_pooling,"ax",@progbits
	.align	128
        .global         max_pooling
        .type           max_pooling,@function
        .size           max_pooling,(.L_x_56 - max_pooling)
        .other          max_pooling,@"STO_CUDA_ENTRY STV_DEFAULT"
max_pooling:
.text.max_pooling:
        /* <DEDUP_REMOVED lines=9> */
[----:B------:R-:W1:Y:S01]  /*0090*/  LDC R2, c[0x0][0x3a8] ;  /* 0x0000ea00ff027b82 */ /* 0x000e620000000800 */
[----:B------:R-:W2:Y:S01]  /*00a0*/  LDCU UR5, c[0x0][0x370] ;  /* 0x00006e00ff0577ac */ /* 0x000ea20008000800 */
[----:B------:R-:W1:Y:S01]  /*00b0*/  LDCU UR6, c[0x0][0x3a4] ;  /* 0x00007480ff0677ac */ /* 0x000e620008000800 */
[----:B------:R-:W3:Y:S01]  /*00c0*/  LDCU.64 UR10, c[0x0][0x358] ;  /* 0x00006b00ff0a77ac */ /* 0x000ee20008000a00 */
[----:B0-----:R-:W-:Y:S01]  /*00d0*/  UISETP.GT.AND UP0, UPT, UR4, URZ, UPT ;  /* 0x000000ff0400728c */ /* 0x001fe2000bf04270 */
[----:B--2---:R-:W-:Y:S02]  /*00e0*/  IMAD R5, R5, UR5, RZ ;  /* 0x0000000505057c24 */ /* 0x004fe4000f8e02ff */
[----:B-1----:R-:W-:-:S06]  /*00f0*/  IMAD R19, R2, UR6, RZ ;  /* 0x0000000602137c24 */ /* 0x002fcc000f8e02ff */
[----:B---3--:R-:W-:Y:S05]  /*0100*/  BRA.U UP0, `(.L_x_40) ;  /* 0x00000005006c7547 */ /* 0x008fea000b800000 */
[----:B------:R-:W-:Y:S01]  /*0110*/  IABS R4, R2 ;  /* 0x0000000200047213 */ /* 0x000fe20000000000 */
[----:B------:R-:W0:Y:S01]  /*0120*/  LDC R13, c[0x0][0x3a8] ;  /* 0x0000ea00ff0d7b82 */ /* 0x000e220000000800 */
[----:B------:R-:W1:Y:S01]  /*0130*/  LDCU UR5, c[0x0][0x3ac] ;  /* 0x00007580ff0577ac */ /* 0x000e620008000800 */
[----:B------:R-:W-:Y:S01]  /*0140*/  ISETP.NE.AND P0, PT, R19, RZ, PT ;  /* 0x000000ff1300720c */ /* 0x000fe20003f05270 */
[----:B------:R-:W2:Y:S01]  /*0150*/  I2F.RP R10, R4 ;  /* 0x00000004000a7306 */ /* 0x000ea20000209400 */
[----:B------:R-:W-:Y:S01]  /*0160*/  LOP3.LUT R14, RZ, R19, RZ, 0x33, !PT ;  /* 0x00000013ff0e7212 */ /* 0x000fe200078e33ff */
[----:B------:R-:W3:Y:S03]  /*0170*/  LDCU UR6, c[0x0][0x398] ;  /* 0x00007300ff0677ac */ /* 0x000ee60008000800 */
[----:B------:R-:W4:Y:S08]  /*0180*/  LDC R12, c[0x0][0x3a4] ;  /* 0x0000e900ff0c7b82 */ /* 0x000f300000000800 */
[----:B------:R-:W0:Y:S01]  /*0190*/  LDC.64 R2, c[0x0][0x390] ;  /* 0x0000e400ff027b82 */ /* 0x000e220000000a00 */
[----:B--2---:R-:W2:Y:S01]  /*01a0*/  MUFU.RCP R10, R10 ;  /* 0x0000000a000a7308 */ /* 0x004ea20000001000 */
[----:B-1----:R-:W-:-:S06]  /*01b0*/  UIMAD UR4, UR4, UR5, URZ ;  /* 0x00000005040472a4 */ /* 0x002fcc000f8e02ff */
[----:B------:R-:W1:Y:S01]  /*01c0*/  LDC.64 R6, c[0x0][0x388] ;  /* 0x0000e200ff067b82 */ /* 0x000e620000000a00 */
[----:B--2---:R-:W-:-:S04]  /*01d0*/  VIADD R8, R10, 0xffffffe ;  /* 0x0ffffffe0a087836 */ /* 0x004fc80000000000 */
[----:B------:R2:W5:Y:S02]  /*01e0*/  F2I.FTZ.U32.TRUNC.NTZ R9, R8 ;  /* 0x0000000800097305 */ /* 0x000564000021f000 */
[----:B--2---:R-:W-:Y:S02]  /*01f0*/  IMAD.MOV.U32 R8, RZ, RZ, RZ ;  /* 0x000000ffff087224 */ /* 0x004fe400078e00ff */
[----:B-----5:R-:W-:-:S04]  /*0200*/  IMAD.MOV R15, RZ, RZ, -R9 ;  /* 0x000000ffff0f7224 */ /* 0x020fc800078e0a09 */
[----:B------:R-:W-:-:S04]  /*0210*/  IMAD R15, R15, R4, RZ ;  /* 0x000000040f0f7224 */ /* 0x000fc800078e02ff */
[----:B---34-:R-:W-:-:S07]  /*0220*/  IMAD.HI.U32 R15, R9, R15, R8 ;  /* 0x0000000f090f7227 */ /* 0x018fce00078e0008 */
.L_x_41:
[----:B------:R-:W-:Y:S02]  /*0230*/  IABS R16, R19 ;  /* 0x0000001300107213 */ /* 0x000fe40000000000 */
[----:B--2---:R-:W-:Y:S02]  /*0240*/  IABS R17, R12 ;  /* 0x0000000c00117213 */ /* 0x004fe40000000000 */
[----:B------:R-:W2:Y:S01]  /*0250*/  I2F.RP R22, R16 ;  /* 0x0000001000167306 */ /* 0x000ea20000209400 */
[----:B------:R-:W-:Y:S02]  /*0260*/  IABS R18, R0 ;  /* 0x0000000000127213 */ /* 0x000fe40000000000 */
[----:B0-----:R-:W-:Y:S02]  /*0270*/  IABS R8, R13 ;  /* 0x0000000d00087213 */ /* 0x001fe40000000000 */
[----:B------:R-:W-:Y:S01]  /*0280*/  ISETP.GE.AND P4, PT, R0, RZ, PT ;  /* 0x000000ff0000720c */ /* 0x000fe20003f86270 */
[----:B------:R-:W-:-:S02]  /*0290*/  IMAD.HI.U32 R20, R15, R18, RZ ;  /* 0x000000120f147227 */ /* 0x000fc400078e00ff */
[----:B------:R-:W0:Y:S02]  /*02a0*/  I2F.RP R21, R17 ;  /* 0x0000001100157306 */ /* 0x000e240000209400 */
[----:B------:R-:W-:-:S04]  /*02b0*/  IMAD.MOV R11, RZ, RZ, -R20 ;  /* 0x000000ffff0b7224 */ /* 0x000fc800078e0a14 */
[----:B------:R-:W-:Y:S02]  /*02c0*/  IMAD R11, R8, R11, R18 ;  /* 0x0000000b080b7224 */ /* 0x000fe400078e0212 */
[----:B--2---:R-:W2:Y:S03]  /*02d0*/  MUFU.RCP R22, R22 ;  /* 0x0000001600167308 */ /* 0x004ea60000001000 */
[----:B------:R-:W-:-:S05]  /*02e0*/  ISETP.GT.U32.AND P2, PT, R4, R11, PT ;  /* 0x0000000b0400720c */ /* 0x000fca0003f44070 */
[----:B0-----:R-:W0:Y:S08]  /*02f0*/  MUFU.RCP R21, R21 ;  /* 0x0000001500157308 */ /* 0x001e300000001000 */
[----:B------:R-:W-:Y:S01]  /*0300*/  @!P2 IMAD.IADD R11, R11, 0x1, -R8 ;  /* 0x000000010b0ba824 */ /* 0x000fe200078e0a08 */
[----:B------:R-:W-:Y:S01]  /*0310*/  LOP3.LUT R8, R0, R13, RZ, 0x3c, !PT ;  /* 0x0000000d00087212 */ /* 0x000fe200078e3cff */
[----:B--2---:R-:W-:-:S02]  /*0320*/  VIADD R9, R22, 0xffffffe ;  /* 0x0ffffffe16097836 */ /* 0x004fc40000000000 */
[----:B------:R-:W-:Y:S01]  /*0330*/  @!P2 VIADD R20, R20, 0x1 ;  /* 0x000000011414a836 */ /* 0x000fe20000000000 */
[----:B------:R-:W-:Y:S02]  /*0340*/  ISETP.GE.U32.AND P1, PT, R11, R4, PT ;  /* 0x000000040b00720c */ /* 0x000fe40003f26070 */
[----:B------:R-:W-:Y:S01]  /*0350*/  ISETP.GE.AND P3, PT, R8, RZ, PT ;  /* 0x000000ff0800720c */ /* 0x000fe20003f66270 */
[----:B------:R-:W2:Y:S01]  /*0360*/  F2I.FTZ.U32.TRUNC.NTZ R9, R9 ;  /* 0x0000000900097305 */ /* 0x000ea2000021f000 */
[----:B0-----:R-:W-:Y:S01]  /*0370*/  VIADD R10, R21, 0xffffffe ;  /* 0x0ffffffe150a7836 */ /* 0x001fe20000000000 */
[----:B------:R-:W-:Y:S01]  /*0380*/  ISETP.NE.AND P2, PT, R13, RZ, PT ;  /* 0x000000ff0d00720c */ /* 0x000fe20003f45270 */
[----:B------:R-:W-:-:S05]  /*0390*/  IMAD.MOV.U32 R8, RZ, RZ, RZ ;  /* 0x000000ffff087224 */ /* 0x000fca00078e00ff */
[----:B------:R0:W3:Y:S02]  /*03a0*/  F2I.FTZ.U32.TRUNC.NTZ R11, R10 ;  /* 0x0000000a000b7305 */ /* 0x0000e4000021f000 */
[----:B------:R-:W-:-:S04]  /*03b0*/  @P1 VIADD R20, R20, 0x1 ;  /* 0x0000000114141836 */ /* 0x000fc80000000000 */
[----:B------:R-:W-:Y:S01]  /*03c0*/  @!P3 IMAD.MOV R20, RZ, RZ, -R20 ;  /* 0x000000ffff14b224 */ /* 0x000fe200078e0a14 */
[----:B------:R-:W-:Y:S01]  /*03d0*/  @!P2 LOP3.LUT R20, RZ, R13, RZ, 0x33, !PT ;  /* 0x0000000dff14a212 */ /* 0x000fe200078e33ff */
[----:B--2---:R-:W-:Y:S02]  /*03e0*/  IMAD.MOV R23, RZ, RZ, -R9 ;  /* 0x000000ffff177224 */ /* 0x004fe400078e0a09 */
[----:B0-----:R-:W-:Y:S02]  /*03f0*/  IMAD.MOV.U32 R10, RZ, RZ, RZ ;  /* 0x000000ffff0a7224 */ /* 0x001fe400078e00ff */
[----:B------:R-:W-:Y:S02]  /*0400*/  IMAD R23, R23, R16, RZ ;  /* 0x0000001017177224 */ /* 0x000fe400078e02ff */
[----:B---3--:R-:W-:Y:S02]  /*0410*/  IMAD.MOV R22, RZ, RZ, -R11 ;  /* 0x000000ffff167224 */ /* 0x008fe400078e0a0b */
[----:B------:R-:W-:Y:S01]  /*0420*/  IMAD.HI.U32 R9, R9, R23, R8 ;  /* 0x0000001709097227 */ /* 0x000fe200078e0008 */
[----:B------:R-:W-:-:S03]  /*0430*/  IABS R8, R20 ;  /* 0x0000001400087213 */ /* 0x000fc60000000000 */
[----:B------:R-:W-:Y:S01]  /*0440*/  IMAD R21, R22, R17, RZ ;  /* 0x0000001116157224 */ /* 0x000fe200078e02ff */
[----:B------:R-:W-:Y:S01]  /*0450*/  IABS R22, R19 ;  /* 0x0000001300167213 */ /* 0x000fe20000000000 */
[----:B------:R-:W-:-:S04]  /*0460*/  IMAD.HI.U32 R9, R9, R18, RZ ;  /* 0x0000001209097227 */ /* 0x000fc800078e00ff */
[----:B------:R-:W-:-:S04]  /*0470*/  IMAD.HI.U32 R10, R11, R21, R10 ;  /* 0x000000150b0a7227 */ /* 0x000fc800078e000a */
[----:B------:R-:W-:Y:S02]  /*0480*/  IMAD.MOV R11, RZ, RZ, -R22 ;  /* 0x000000ffff0b7224 */ /* 0x000fe400078e0a16 */
[----:B------:R-:W-:-:S04]  /*0490*/  IMAD.HI.U32 R10, R10, R8, RZ ;  /* 0x000000080a0a7227 */ /* 0x000fc800078e00ff */
[----:B------:R-:W-:Y:S01]  /*04a0*/  IMAD R9, R9, R11, R18 ;  /* 0x0000000b09097224 */ /* 0x000fe200078e0212 */
[----:B------:R-:W-:Y:S01]  /*04b0*/  IADD3 R10, PT, PT, -R10, RZ, RZ ;  /* 0x000000ff0a0a7210 */ /* 0x000fe20007ffe1ff */
[----:B------:R-:W-:-:S03]  /*04c0*/  IMAD.MOV.U32 R21, RZ, RZ, 0x3f800000 ;  /* 0x3f800000ff157424 */ /* 0x000fc600078e00ff */
[----:B------:R-:W-:Y:S01]  /*04d0*/  ISETP.GT.U32.AND P2, PT, R16, R9, PT ;  /* 0x000000091000720c */ /* 0x000fe20003f44070 */
[----:B------:R-:W-:-:S05]  /*04e0*/  IMAD R8, R17, R10, R8 ;  /* 0x0000000a11087224 */ /* 0x000fca00078e0208 */
[----:B------:R-:W-:-:S07]  /*04f0*/  ISETP.GT.U32.AND P1, PT, R17, R8, PT ;  /* 0x000000081100720c */ /* 0x000fce0003f24070 */
[----:B------:R-:W-:-:S05]  /*0500*/  @!P2 IMAD.IADD R9, R9, 0x1, -R16 ;  /* 0x000000010909a824 */ /* 0x000fca00078e0a10 */
[----:B------:R-:W-:Y:S01]  /*0510*/  ISETP.GT.U32.AND P3, PT, R16, R9, PT ;  /* 0x000000091000720c */ /* 0x000fe20003f64070 */
[----:B------:R-:W-:Y:S01]  /*0520*/  @!P1 IMAD.IADD R8, R8, 0x1, -R17 ;  /* 0x0000000108089824 */ /* 0x000fe200078e0a11 */
[----:B------:R-:W-:-:S04]  /*0530*/  ISETP.NE.AND P1, PT, R12, RZ, PT ;  /* 0x000000ff0c00720c */ /* 0x000fc80003f25270 */
[----:B------:R-:W-:-:S07]  /*0540*/  ISETP.GT.U32.AND P2, PT, R17, R8, PT ;  /* 0x000000081100720c */ /* 0x000fce0003f44070 */
[----:B------:R-:W-:Y:S01]  /*0550*/  @!P3 IMAD.IADD R9, R9, 0x1, -R16 ;  /* 0x000000010909b824 */ /* 0x000fe200078e0a10 */
[----:B------:R-:W-:Y:S01]  /*0560*/  ISETP.GE.AND P3, PT, R20, RZ, PT ;  /* 0x000000ff1400720c */ /* 0x000fe20003f66270 */
[----:B------:R-:W-:Y:S02]  /*0570*/  IMAD.MOV R20, RZ, RZ, -R20 ;  /* 0x000000ffff147224 */ /* 0x000fe400078e0a14 */
[----:B------:R-:W-:Y:S02]  /*0580*/  @!P4 IMAD.MOV R9, RZ, RZ, -R9 ;  /* 0x000000ffff09c224 */ /* 0x000fe400078e0a09 */
[----:B------:R-:W-:Y:S02]  /*0590*/  @!P2 IMAD.IADD R8, R8, 0x1, -R17 ;  /* 0x000000010808a824 */ /* 0x000fe400078e0a11 */
[----:B------:R-:W-:Y:S01]  /*05a0*/  IMAD.MOV.U32 R17, RZ, RZ, -0x800001 ;  /* 0xff7fffffff117424 */ /* 0x000fe200078e00ff */
[----:B------:R-:W-:Y:S01]  /*05b0*/  SEL R9, R14, R9, !P0 ;  /* 0x000000090e097207 */ /* 0x000fe20004000000 */
[----:B------:R-:W-:-:S04]  /*05c0*/  IMAD.MOV.U32 R10, RZ, RZ, R8 ;  /* 0x000000ffff0a7224 */ /* 0x000fc800078e0008 */
[----:B------:R-:W-:Y:S01]  /*05d0*/  @!P3 IMAD.MOV R10, RZ, RZ, -R10 ;  /* 0x000000ffff0ab224 */ /* 0x000fe200078e0a0a */
[----:B------:R-:W-:Y:S01]  /*05e0*/  @!P1 LOP3.LUT R10, RZ, R12, RZ, 0x33, !PT ;  /* 0x0000000cff0a9212 */ /* 0x000fe200078e33ff */
[----:B------:R-:W-:Y:S02]  /*05f0*/  IMAD.IADD R8, R0, 0x1, -R9 ;  /* 0x0000000100087824 */ /* 0x000fe400078e0a09 */
[----:B------:R-:W-:Y:S02]  /*0600*/  IMAD R9, R13, R20, R0 ;  /* 0x000000140d097224 */ /* 0x000fe400078e0200 */
[----:B------:R-:W-:Y:S02]  /*0610*/  IMAD R8, R10, R13, R8 ;  /* 0x0000000d0a087224 */ /* 0x000fe400078e0208 */
[----:B------:R-:W-:Y:S02]  /*0620*/  IMAD.IADD R0, R5, 0x1, R0 ;  /* 0x0000000105007824 */ /* 0x000fe400078e0200 */
[----:B------:R-:W-:-:S03]  /*0630*/  IMAD.IADD R9, R9, 0x1, R8 ;  /* 0x0000000109097824 */ /* 0x000fc600078e0208 */
[----:B------:R-:W-:Y:S01]  /*0640*/  ISETP.GE.AND P1, PT, R0, UR6, PT ;  /* 0x0000000600007c0c */ /* 0x000fe2000bf26270 */
[C---:B------:R-:W-:Y:S02]  /*0650*/  IMAD R11, R9.reuse, UR4, RZ ;  /* 0x00000004090b7c24 */ /* 0x040fe4000f8e02ff */
[----:B------:R-:W-:-:S04]  /*0660*/  IMAD.WIDE R8, R9, 0x4, R2 ;  /* 0x0000000409087825 */ /* 0x000fc800078e0202 */
[----:B-1----:R-:W-:Y:S01]  /*0670*/  IMAD.WIDE R10, R11, 0x4, R6 ;  /* 0x000000040b0a7825 */ /* 0x002fe200078e0206 */
[----:B------:R2:W-:Y:S04]  /*0680*/  STG.E desc[UR10][R8.64], R17 ;  /* 0x0000001108007986 */ /* 0x0005e8000c10190a */
[----:B------:R2:W-:Y:S01]  /*0690*/  STG.E desc[UR10][R10.64], R21 ;  /* 0x000000150a007986 */ /* 0x0005e2000c10190a */
[----:B------:R-:W-:Y:S05]  /*06a0*/  @!P1 BRA `(.L_x_41) ;  /* 0xfffffff800e09947 */ /* 0x000fea000383ffff */
[----:B------:R-:W-:Y:S05]  /*06b0*/  EXIT ;  /* 0x000000000000794d */ /* 0x000fea0003800000 */
.L_x_40:
[----:B------:R-:W0:Y:S02]  /*06c0*/  LDCU UR8, c[0x0][0x3ac] ;  /* 0x00007580ff0877ac */ /* 0x000e240008000800 */
[----:B0-----:R-:W-:-:S09]  /*06d0*/  UISETP.GT.AND UP0, UPT, UR8, URZ, UPT ;  /* 0x000000ff0800728c */ /* 0x001fd2000bf04270 */
[----:B------:R-:W-:Y:S05]  /*06e0*/  BRA.U UP0, `(.L_x_42) ;  /* 0x00000005006c7547 */ /* 0x000fea000b800000 */
[----:B------:R-:W-:Y:S01]  /*06f0*/  IABS R4, R2 ;  /* 0x0000000200047213 */ /* 0x000fe20000000000 */
[----:B------:R-:W0:Y:S01]  /*0700*/  LDC R13, c[0x0][0x3a8] ;  /* 0x0000ea00ff0d7b82 */ /* 0x000e220000000800 */
[----:B------:R-:W-:Y:S01]  /*0710*/  ISETP.NE.AND P0, PT, R19, RZ, PT ;  /* 0x000000ff1300720c */ /* 0x000fe20003f05270 */
[----:B------:R-:W1:Y:S01]  /*0720*/  LDCU UR5, c[0x0][0x398] ;  /* 0x00007300ff0577ac */ /* 0x000e620008000800 */
[----:B------:R-:W2:Y:S01]  /*0730*/  I2F.RP R10, R4 ;  /* 0x00000004000a7306 */ /* 0x000ea20000209400 */
[----:B------:R-:W-:Y:S01]  /*0740*/  LOP3.LUT R14, RZ, R19, RZ, 0x33, !PT ;  /* 0x00000013ff0e7212 */ /* 0x000fe200078e33ff */
[----:B------:R-:W-:-:S03]  /*0750*/  UIMAD UR4, UR4, UR8, URZ ;  /* 0x00000008040472a4 */ /* 0x000fc6000f8e02ff */
[----:B------:R-:W3:Y:S08]  /*0760*/  LDC R12, c[0x0][0x3a4] ;  /* 0x0000e900ff0c7b82 */ /* 0x000ef00000000800 */
[----:B------:R-:W4:Y:S01]  /*0770*/  LDC.64 R2, c[0x0][0x390] ;  /* 0x0000e400ff027b82 */ /* 0x000f220000000a00 */
[----:B--2---:R-:W2:Y:S07]  /*0780*/  MUFU.RCP R10, R10 ;  /* 0x0000000a000a7308 */ /* 0x004eae0000001000 */
[----:B------:R-:W0:Y:S01]  /*0790*/  LDC.64 R6, c[0x0][0x388] ;  /* 0x0000e200ff067b82 */ /* 0x000e220000000a00 */
[----:B--2---:R-:W-:-:S04]  /*07a0*/  IADD3 R8, PT, PT, R10, 0xffffffe, RZ ;  /* 0x0ffffffe0a087810 */ /* 0x004fc80007ffe0ff */
[----:B------:R2:W5:Y:S02]  /*07b0*/  F2I.FTZ.U32.TRUNC.NTZ R9, R8 ;  /* 0x0000000800097305 */ /* 0x000564000021f000 */
[----:B--2---:R-:W-:Y:S02]  /*07c0*/  IMAD.MOV.U32 R8, RZ, RZ, RZ ;  /* 0x000000ffff087224 */ /* 0x004fe400078e00ff */
[----:B-----5:R-:W-:-:S04]  /*07d0*/  IMAD.MOV R15, RZ, RZ, -R9 ;  /* 0x000000ffff0f7224 */ /* 0x020fc800078e0a09 */
[----:B------:R-:W-:-:S04]  /*07e0*/  IMAD R15, R15, R4, RZ ;  /* 0x000000040f0f7224 */ /* 0x000fc800078e02ff */
[----:B-1-3--:R-:W-:-:S07]  /*07f0*/  IMAD.HI.U32 R15, R9, R15, R8 ;  /* 0x0000000f090f7227 */ /* 0x00afce00078e0008 */
.L_x_43:
[----:B-1----:R-:W-:Y:S02]  /*0800*/  IABS R17, R19 ;  /* 0x0000001300117213 */ /* 0x002fe40000000000 */
[----:B------:R-:W-:Y:S02]  /*0810*/  IABS R16, R12 ;  /* 0x0000000c00107213 */ /* 0x000fe40000000000 */
[----:B------:R-:W1:Y:S01]  /*0820*/  I2F.RP R22, R17 ;  /* 0x0000001100167306 */ /* 0x000e620000209400 */
[----:B------:R-:W-:Y:S02]  /*0830*/  IABS R18, R0 ;  /* 0x0000000000127213 */ /* 0x000fe40000000000 */
[----:B0-----:R-:W-:Y:S02]  /*0840*/  IABS R8, R13 ;  /* 0x0000000d00087213 */ /* 0x001fe40000000000 */
[----:B------:R-:W-:Y:S01]  /*0850*/  ISETP.NE.AND P4, PT, R12, RZ, PT ;  /* 0x000000ff0c00720c */ /* 0x000fe20003f85270 */
[----:B------:R-:W-:-:S02]  /*0860*/  IMAD.HI.U32 R20, R15, R18, RZ ;  /* 0x000000120f147227 */ /* 0x000fc400078e00ff */
[----:B------:R-:W0:Y:S02]  /*0870*/  I2F.RP R21, R16 ;  /* 0x0000001000157306 */ /* 0x000e240000209400 */
[----:B------:R-:W-:-:S04]  /*0880*/  IMAD.MOV R11, RZ, RZ, -R20 ;  /* 0x000000ffff0b7224 */ /* 0x000fc800078e0a14 */
[----:B------:R-:W-:Y:S02]  /*0890*/  IMAD R11, R8, R11, R18 ;  /* 0x0000000b080b7224 */ /* 0x000fe400078e0212 */
[----:B-1----:R-:W1:Y:S03]  /*08a0*/  MUFU.RCP R22, R22 ;  /* 0x0000001600167308 */ /* 0x002e660000001000 */
[----:B------:R-:W-:-:S05]  /*08b0*/  ISETP.GT.U32.AND P2, PT, R4, R11, PT ;  /* 0x0000000b0400720c */ /* 0x000fca0003f44070 */
[----:B0-----:R-:W0:Y:S08]  /*08c0*/  MUFU.RCP R21, R21 ;  /* 0x0000001500157308 */ /* 0x001e300000001000 */
[----:B------:R-:W-:Y:S01]  /*08d0*/  @!P2 IMAD.IADD R11, R11, 0x1, -R8 ;  /* 0x000000010b0ba824 */ /* 0x000fe200078e0a08 */
[----:B------:R-:W-:Y:S01]  /*08e0*/  LOP3.LUT R8, R0, R13, RZ, 0x3c, !PT ;  /* 0x0000000d00087212 */ /* 0x000fe200078e3cff */
[----:B-1----:R-:W-:-:S02]  /*08f0*/  VIADD R9, R22, 0xffffffe ;  /* 0x0ffffffe16097836 */ /* 0x002fc40000000000 */
[----:B------:R-:W-:Y:S01]  /*0900*/  @!P2 VIADD R20, R20, 0x1 ;  /* 0x000000011414a836 */ /* 0x000fe20000000000 */
[----:B------:R-:W-:Y:S02]  /*0910*/  ISETP.GE.U32.AND P1, PT, R11, R4, PT ;  /* 0x000000040b00720c */ /* 0x000fe40003f26070 */
[----:B------:R-:W-:Y:S01]  /*0920*/  ISETP.GE.AND P3, PT, R8, RZ, PT ;  /* 0x000000ff0800720c */ /* 0x000fe20003f66270 */
[----:B------:R-:W1:Y:S01]  /*0930*/  F2I.FTZ.U32.TRUNC.NTZ R9, R9 ;  /* 0x0000000900097305 */ /* 0x000e62000021f000 */
[----:B0-----:R-:W-:Y:S01]  /*0940*/  VIADD R10, R21, 0xffffffe ;  /* 0x0ffffffe150a7836 */ /* 0x001fe20000000000 */
[----:B------:R-:W-:-:S06]  /*0950*/  ISETP.NE.AND P2, PT, R13, RZ, PT ;  /* 0x000000ff0d00720c */ /* 0x000fcc0003f45270 */
[----:B------:R0:W2:Y:S02]  /*0960*/  F2I.FTZ.U32.TRUNC.NTZ R11, R10 ;  /* 0x0000000a000b7305 */ /* 0x0000a4000021f000 */
[----:B------:R-:W-:-:S04]  /*0970*/  @P1 VIADD R20, R20, 0x1 ;  /* 0x0000000114141836 */ /* 0x000fc80000000000 */
[----:B------:R-:W-:Y:S01]  /*0980*/  @!P3 IMAD.MOV R20, RZ, RZ, -R20 ;  /* 0x000000ffff14b224 */ /* 0x000fe200078e0a14 */
[----:B------:R-:W-:Y:S01]  /*0990*/  @!P2 LOP3.LUT R20, RZ, R13, RZ, 0x33, !PT ;  /* 0x0000000dff14a212 */ /* 0x000fe200078e33ff */
[----:B-1----:R-:W-:Y:S01]  /*09a0*/  IMAD.MOV R8, RZ, RZ, -R9 ;  /* 0x000000ffff087224 */ /* 0x002fe200078e0a09 */
[----:B------:R-:W-:Y:S01]  /*09b0*/  ISETP.GE.AND P3, PT, R0, RZ, PT ;  /* 0x000000ff0000720c */ /* 0x000fe20003f66270 */
[----:B0-----:R-:W-:Y:S01]  /*09c0*/  IMAD.MOV.U32 R10, RZ, RZ, RZ ;  /* 0x000000ffff0a7224 */ /* 0x001fe200078e00ff */
[----:B------:R-:W-:Y:S01]  /*09d0*/  IABS R22, R20 ;  /* 0x0000001400167213 */ /* 0x000fe20000000000 */
[----:B------:R-:W-:Y:S02]  /*09e0*/  IMAD R23, R8, R17, RZ ;  /* 0x0000001108177224 */ /* 0x000fe400078e02ff */
[----:B------:R-:W-:Y:S02]  /*09f0*/  IMAD.MOV.U32 R8, RZ, RZ, RZ ;  /* 0x000000ffff087224 */ /* 0x000fe400078e00ff */
[----:B--2---:R-:W-:-:S02]  /*0a00*/  IMAD.MOV R21, RZ, RZ, -R11 ;  /* 0x000000ffff157224 */ /* 0x004fc400078e0a0b */
[----:B------:R-:W-:Y:S01]  /*0a10*/  IMAD.HI.U32 R9, R9, R23, R8 ;  /* 0x0000001709097227 */ /* 0x000fe200078e0008 */
[----:B------:R-:W-:-:S03]  /*0a20*/  IABS R23, R19 ;  /* 0x0000001300177213 */ /* 0x000fc60000000000 */
[----:B------:R-:W-:Y:S02]  /*0a30*/  IMAD R21, R21, R16, RZ ;  /* 0x0000001015157224 */ /* 0x000fe400078e02ff */
[----:B------:R-:W-:-:S04]  /*0a40*/  IMAD.HI.U32 R9, R9, R18, RZ ;  /* 0x0000001209097227 */ /* 0x000fc800078e00ff */
[----:B------:R-:W-:Y:S01]  /*0a50*/  IMAD.HI.U32 R8, R11, R21, R10 ;  /* 0x000000150b087227 */ /* 0x000fe200078e000a */
[----:B------:R-:W-:-:S03]  /*0a60*/  IADD3 R10, PT, PT, RZ, -R23, RZ ;  /* 0x80000017ff0a7210 */ /* 0x000fc60007ffe0ff */
[----:B------:R-:W-:Y:S02]  /*0a70*/  HFMA2 R21, -RZ, RZ, 1.875, 0 ;  /* 0x3f800000ff157431 */ /* 0x000fe400000001ff */
[----:B------:R-:W-:Y:S02]  /*0a80*/  IMAD.MOV.U32 R11, RZ, RZ, R22 ;  /* 0x000000ffff0b7224 */ /* 0x000fe400078e0016 */
[----:B------:R-:W-:Y:S02]  /*0a90*/  IMAD R18, R9, R10, R18 ;  /* 0x0000000a09127224 */ /* 0x000fe400078e0212 */
[----:B------:R-:W-:-:S03]  /*0aa0*/  IMAD.HI.U32 R8, R8, R11, RZ ;  /* 0x0000000b08087227 */ /* 0x000fc600078e00ff */
[----:B------:R-:W-:Y:S01]  /*0ab0*/  ISETP.GT.U32.AND P2, PT, R17, R18, PT ;  /* 0x000000121100720c */ /* 0x000fe20003f44070 */
[----:B------:R-:W-:-:S04]  /*0ac0*/  IMAD.MOV R8, RZ, RZ, -R8 ;  /* 0x000000ffff087224 */ /* 0x000fc800078e0a08 */
[----:B------:R-:W-:-:S05]  /*0ad0*/  IMAD R9, R16, R8, R11 ;  /* 0x0000000810097224 */ /* 0x000fca00078e020b */
[----:B------:R-:W-:-:S03]  /*0ae0*/  ISETP.GT.U32.AND P1, PT, R16, R9, PT ;  /* 0x000000091000720c */ /* 0x000fc60003f24070 */
[----:B------:R-:W-:-:S05]  /*0af0*/  @!P2 IMAD.IADD R18, R18, 0x1, -R17 ;  /* 0x000000011212a824 */ /* 0x000fca00078e0a11 */
[----:B------:R-:W-:-:S05]  /*0b00*/  ISETP.GT.U32.AND P2, PT, R17, R18, PT ;  /* 0x000000121100720c */ /* 0x000fca0003f44070 */
[----:B------:R-:W-:-:S05]  /*0b10*/  @!P1 IMAD.IADD R9, R9, 0x1, -R16 ;  /* 0x0000000109099824 */ /* 0x000fca00078e0a10 */
[----:B------:R-:W-:-:S03]  /*0b20*/  ISETP.GT.U32.AND P1, PT, R16, R9, PT ;  /* 0x000000091000720c */ /* 0x000fc60003f24070 */
[----:B------:R-:W-:Y:S01]  /*0b30*/  @!P2 IMAD.IADD R18, R18, 0x1, -R17 ;  /* 0x000000011212a824 */ /* 0x000fe200078e0a11 */
[----:B------:R-:W-:Y:S01]  /*0b40*/  ISETP.GE.AND P2, PT, R20, RZ, PT ;  /* 0x000000ff1400720c */ /* 0x000fe20003f46270 */
[----:B------:R-:W-:Y:S02]  /*0b50*/  IMAD.MOV R20, RZ, RZ, -R20 ;  /* 0x000000ffff147224 */ /* 0x000fe400078e0a14 */
[----:B------:R-:W-:Y:S02]  /*0b60*/  @!P3 IMAD.MOV R18, RZ, RZ, -R18 ;  /* 0x000000ffff12b224 */ /* 0x000fe400078e0a12 */
[----:B------:R-:W-:-:S04]  /*0b70*/  IMAD.MOV.U32 R17, RZ, RZ, -0x800001 ;  /* 0xff7fffffff117424 */ /* 0x000fc800078e00ff */
[----:B------:R-:W-:-:S04]  /*0b80*/  @!P1 IMAD.IADD R9, R9, 0x1, -R16 ;  /* 0x0000000109099824 */ /* 0x000fc800078e0a10 */
[----:B------:R-:W-:Y:S01]  /*0b90*/  IMAD.MOV.U32 R10, RZ, RZ, R9 ;  /* 0x000000ffff0a7224 */ /* 0x000fe200078e0009 */
[----:B------:R-:W-:-:S03]  /*0ba0*/  SEL R9, R14, R18, !P0 ;  /* 0x000000120e097207 */ /* 0x000fc60004000000 */
        /* <DEDUP_REMOVED lines=9> */
[----:B----4-:R-:W-:-:S04]  /*0c40*/  IMAD.WIDE R8, R9, 0x4, R2 ;  /* 0x0000000409087825 */ /* 0x010fc800078e0202 */
[----:B------:R-:W-:Y:S01]  /*0c50*/  IMAD.WIDE R10, R11, 0x4, R6 ;  /* 0x000000040b0a7825 */ /* 0x000fe200078e0206 */
[----:B------:R1:W-:Y:S04]  /*0c60*/  STG.E desc[UR10][R8.64], R17 ;  /* 0x0000001108007986 */ /* 0x0003e8000c10190a */
[----:B------:R1:W-:Y:S01]  /*0c70*/  STG.E desc[UR10][R10.64], R21 ;  /* 0x000000150a007986 */ /* 0x0003e2000c10190a */
[----:B------:R-:W-:Y:S05]  /*0c80*/  @!P1 BRA `(.L_x_43) ;  /* 0xfffffff800dc9947 */ /* 0x000fea000383ffff */
[----:B------:R-:W-:Y:S05]  /*0c90*/  EXIT ;  /* 0x000000000000794d */ /* 0x000fea0003800000 */
.L_x_42:
[----:B------:R-:W0:Y:S01]  /*0ca0*/  LDCU.64 UR6, c[0x0][0x380] ;  /* 0x00007000ff0677ac */ /* 0x000e220008000a00 */
[----:B------:R-:W-:Y:S02]  /*0cb0*/  ULOP3.LUT UR4, UR8, 0x7ffffff0, URZ, 0xc0, !UPT ;  /* 0x7ffffff008047892 */ /* 0x000fe4000f8ec0ff */
[----:B0-----:R-:W-:-:S04]  /*0cc0*/  UIADD3 UR5, UP0, UPT, UR6, 0x20, URZ ;  /* 0x0000002006057890 */ /* 0x001fc8000ff1e0ff */
[----:B------:R-:W-:-:S12]  /*0cd0*/  UIADD3.X UR6, UPT, UPT, URZ, UR7, URZ, UP0, !UPT ;  /* 0x00000007ff067290 */ /* 0x000fd800087fe4ff */
.L_x_50:
[----:B0-----:R-:W0:Y:S01]  /*0ce0*/  LDC R9, c[0x0][0x3a8] ;  /* 0x0000ea00ff097b82 */ /* 0x001e220000000800 */
[----:B------:R-:W1:Y:S01]  /*0cf0*/  LDCU UR7, c[0x0][0x3a8] ;  /* 0x00007500ff0777ac */ /* 0x000e620008000800 */
[----:B------:R-:W-:Y:S01]  /*0d00*/  IABS R8, R0 ;  /* 0x0000000000087213 */ /* 0x000fe20000000000 */
[----:B------:R-:W-:Y:S01]  /*0d10*/  IMAD.MOV.U32 R17, RZ, RZ, RZ ;  /* 0x000000ffff117224 */ /* 0x000fe200078e00ff */
[----:B------:R-:W2:Y:S04]  /*0d20*/  LDCU UR8, c[0x0][0x3b4] ;  /* 0x00007680ff0877ac */ /* 0x000ea80008000800 */
[----:B------:R-:W3:Y:S08]  /*0d30*/  LDC R4, c[0x0][0x3a4] ;  /* 0x0000e900ff047b82 */ /* 0x000ef00000000800 */
[----:B------:R-:W1:Y:S01]  /*0d40*/  LDC R11, c[0x0][0x3a4] ;  /* 0x0000e900ff0b7b82 */ /* 0x000e620000000800 */
[----:B0-----:R-:W-:-:S04]  /*0d50*/  IABS R13, R9 ;  /* 0x00000009000d7213 */ /* 0x001fc80000000000 */
[----:B------:R-:W0:Y:S01]  /*0d60*/  I2F.RP R6, R13 ;  /* 0x0000000d00067306 */ /* 0x000e220000209400 */
[----:B-1----:R-:W-:Y:S01]  /*0d70*/  IMAD R11, R11, UR7, RZ ;  /* 0x000000070b0b7c24 */ /* 0x002fe2000f8e02ff */
[----:B------:R-:W1:Y:S06]  /*0d80*/  LDCU UR7, c[0x0][0x39c] ;  /* 0x00007380ff0777ac */ /* 0x000e6c0008000800 */
[----:B0-----:R-:W0:Y:S01]  /*0d90*/  MUFU.RCP R6, R6 ;  /* 0x0000000600067308 */ /* 0x001e220000001000 */
[----:B------:R-:W-:Y:S01]  /*0da0*/  ISETP.NE.AND P4, PT, R11, RZ, PT ;  /* 0x000000ff0b00720c */ /* 0x000fe20003f85270 */
[----:B0-----:R-:W-:Y:S01]  /*0db0*/  VIADD R2, R6, 0xffffffe ;  /* 0x0ffffffe06027836 */ /* 0x001fe20000000000 */
[----:B---3--:R-:W-:-:S05]  /*0dc0*/  IABS R6, R4 ;  /* 0x0000000400067213 */ /* 0x008fca0000000000 */
[----:B------:R0:W3:Y:S08]  /*0dd0*/  F2I.FTZ.U32.TRUNC.NTZ R3, R2 ;  /* 0x0000000200037305 */ /* 0x0000f0000021f000 */
[----:B------:R-:W4:Y:S01]  /*0de0*/  I2F.RP R15, R6 ;  /* 0x00000006000f7306 */ /* 0x000f220000209400 */
[----:B0-----:R-:W-:Y:S02]  /*0df0*/  IMAD.MOV.U32 R2, RZ, RZ, RZ ;  /* 0x000000ffff027224 */ /* 0x001fe400078e00ff */
[----:B---3--:R-:W-:-:S04]  /*0e00*/  IMAD.MOV R10, RZ, RZ, -R3 ;  /* 0x000000ffff0a7224 */ /* 0x008fc800078e0a03 */
[----:B------:R-:W-:-:S04]  /*0e10*/  IMAD R7, R10, R13, RZ ;  /* 0x0000000d0a077224 */ /* 0x000fc800078e02ff */
[----:B------:R-:W-:Y:S01]  /*0e20*/  IMAD.HI.U32 R3, R3, R7, R2 ;  /* 0x0000000703037227 */ /* 0x000fe200078e0002 */
[----:B------:R-:W-:Y:S01]  /*0e30*/  IABS R7, R11 ;  /* 0x0000000b00077213 */ /* 0x000fe20000000000 */
[----:B----4-:R-:W0:Y:S04]  /*0e40*/  MUFU.RCP R15, R15 ;  /* 0x0000000f000f7308 */ /* 0x010e280000001000 */
[----:B------:R-:W-:-:S04]  /*0e50*/  IMAD.HI.U32 R10, R3, R8, RZ ;  /* 0x00000008030a7227 */ /* 0x000fc800078e00ff */
[----:B------:R-:W3:Y:S01]  /*0e60*/  I2F.RP R14, R7 ;  /* 0x00000007000e7306 */ /* 0x000ee20000209400 */
[----:B------:R-:W-:-:S04]  /*0e70*/  IMAD.MOV R2, RZ, RZ, -R10 ;  /* 0x000000ffff027224 */ /* 0x000fc800078e0a0a */
[----:B------:R-:W-:Y:S02]  /*0e80*/  IMAD R2, R13, R2, R8 ;  /* 0x000000020d027224 */ /* 0x000fe400078e0208 */
[----:B0-----:R-:W-:-:S03]  /*0e90*/  VIADD R3, R15, 0xffffffe ;  /* 0x0ffffffe0f037836 */ /* 0x001fc60000000000 */
[----:B------:R-:W-:Y:S01]  /*0ea0*/  ISETP.GT.U32.AND P1, PT, R13, R2, PT ;  /* 0x000000020d00720c */ /* 0x000fe20003f24070 */
[----:B---3--:R-:W0:-:S12]  /*0eb0*/  MUFU.RCP R14, R14 ;  /* 0x0000000e000e7308 */ /* 0x008e180000001000 */
[----:B------:R-:W-:Y:S01]  /*0ec0*/  @!P1 IMAD.IADD R2, R2, 0x1, -R13 ;  /* 0x0000000102029824 */ /* 0x000fe200078e0a0d */
[----:B------:R-:W3:Y:S01]  /*0ed0*/  F2I.FTZ.U32.TRUNC.NTZ R3, R3 ;  /* 0x0000000300037305 */ /* 0x000ee2000021f000 */
[----:B------:R-:W-:Y:S01]  /*0ee0*/  @!P1 VIADD R10, R10, 0x1 ;  /* 0x000000010a0a9836 */ /* 0x000fe20000000000 */
[----:B------:R-:W-:Y:S02]  /*0ef0*/  ISETP.NE.AND P1, PT, R9, RZ, PT ;  /* 0x000000ff0900720c */ /* 0x000fe40003f25270 */
[----:B------:R-:W-:Y:S02]  /*0f00*/  ISETP.GE.U32.AND P0, PT, R2, R13, PT ;  /* 0x0000000d0200720c */ /* 0x000fe40003f06070 */
[----:B------:R-:W-:Y:S01]  /*0f10*/  LOP3.LUT R2, R0, R9, RZ, 0x3c, !PT ;  /* 0x0000000900027212 */ /* 0x000fe200078e3cff */
[----:B0-----:R-:W-:Y:S01]  /*0f20*/  VIADD R12, R14, 0xffffffe ;  /* 0x0ffffffe0e0c7836 */ /* 0x001fe20000000000 */
[----:B------:R-:W-:Y:S02]  /*0f30*/  IABS R14, R11 ;  /* 0x0000000b000e7213 */ /* 0x000fe40000000000 */
[----:B------:R-:W-:Y:S01]  /*0f40*/  ISETP.GE.AND P2, PT, R2, RZ, PT ;  /* 0x000000ff0200720c */ /* 0x000fe20003f46270 */
[----:B------:R-:W0:Y:S01]  /*0f50*/  F2I.FTZ.U32.TRUNC.NTZ R13, R12 ;  /* 0x0000000c000d7305 */ /* 0x000e22000021f000 */
[----:B------:R-:W-:Y:S01]  /*0f60*/  MOV R2, RZ ;  /* 0x000000ff00027202 */ /* 0x000fe20000000f00 */
[----:B---3--:R-:W-:-:S04]  /*0f70*/  IMAD.MOV R15, RZ, RZ, -R3 ;  /* 0x000000ffff0f7224 */ /* 0x008fc800078e0a03 */
[----:B------:R-:W-:Y:S02]  /*0f80*/  @P0 VIADD R10, R10, 0x1 ;  /* 0x000000010a0a0836 */ /* 0x000fe40000000000 */
[----:B------:R-:W-:-:S04]  /*0f90*/  IMAD R15, R15, R6, RZ ;  /* 0x000000060f0f7224 */ /* 0x000fc800078e02ff */
[----:B------:R-:W-:-:S04]  /*0fa0*/  IMAD.HI.U32 R2, R3, R15, R2 ;  /* 0x0000000f03027227 */ /* 0x000fc800078e0002 */
[----:B0-----:R-:W-:Y:S02]  /*0fb0*/  IMAD.MOV R12, RZ, RZ, -R13 ;  /* 0x000000ffff0c7224 */ /* 0x001fe400078e0a0d */
[----:B------:R-:W-:Y:S01]  /*0fc0*/  @!P2 IMAD.MOV R10, RZ, RZ, -R10 ;  /* 0x000000ffff0aa224 */ /* 0x000fe200078e0a0a */
[----:B------:R-:W-:Y:S01]  /*0fd0*/  @!P1 LOP3.LUT R10, RZ, R9, RZ, 0x33, !PT ;  /* 0x00000009ff0a9212 */ /* 0x000fe200078e33ff */
[----:B------:R-:W-:Y:S02]  /*0fe0*/  IMAD R3, R12, R7, RZ ;  /* 0x000000070c037224 */ /* 0x000fe400078e02ff */
[----:B------:R-:W-:Y:S01]  /*0ff0*/  IMAD.MOV.U32 R12, RZ, RZ, RZ ;  /* 0x000000ffff0c7224 */ /* 0x000fe200078e00ff */
[----:B------:R-:W-:-:S03]  /*1000*/  IABS R16, R10 ;  /* 0x0000000a00107213 */ /* 0x000fc60000000000 */
[----:B------:R-:W-:-:S04]  /*1010*/  IMAD.HI.U32 R3, R13, R3, R12 ;  /* 0x000000030d037227 */ /* 0x000fc800078e000c */
[----:B------:R-:W-:Y:S02]  /*1020*/  IMAD.MOV.U32 R15, RZ, RZ, R16 ;  /* 0x000000ffff0f7224 */ /* 0x000fe400078e0010 */
[----:B------:R-:W-:Y:S02]  /*1030*/  IMAD.MOV R12, RZ, RZ, -R14 ;  /* 0x000000ffff0c7224 */ /* 0x000fe400078e0a0e */
[----:B------:R-:W-:-:S04]  /*1040*/  IMAD.HI.U32 R2, R2, R15, RZ ;  /* 0x0000000f02027227 */ /* 0x000fc800078e00ff */
[----:B------:R-:W-:-:S04]  /*1050*/  IMAD.HI.U32 R3, R3, R8, RZ ;  /* 0x0000000803037227 */ /* 0x000fc800078e00ff */
[----:B------:R-:W-:Y:S02]  /*1060*/  IMAD.MOV R2, RZ, RZ, -R2 ;  /* 0x000000ffff027224 */ /* 0x000fe400078e0a02 */
[----:B------:R-:W-:Y:S02]  /*1070*/  IMAD R8, R3, R12, R8 ;  /* 0x0000000c03087224 */ /* 0x000fe400078e0208 */
[----:B------:R-:W-:Y:S01]  /*1080*/  IMAD R13, R6, R2, R15 ;  /* 0x00000002060d7224 */ /* 0x000fe200078e020f */
[----:B------:R-:W-:Y:S01]  /*1090*/  LOP3.LUT R2, R0, R11, RZ, 0x3c, !PT ;  /* 0x0000000b00027212 */ /* 0x000fe200078e3cff */
[----:B------:R-:W-:Y:S01]  /*10a0*/  IMAD.MOV.U32 R14, RZ, RZ, -0x800001 ;  /* 0xff7fffffff0e7424 */ /* 0x000fe200078e00ff */
[----:B------:R-:W-:Y:S01]  /*10b0*/  ISETP.GT.U32.AND P1, PT, R7, R8, PT ;  /* 0x000000080700720c */ /* 0x000fe20003f24070 */
[----:B------:R-:W-:Y:S01]  /*10c0*/  IMAD.MOV.U32 R15, RZ, RZ, RZ ;  /* 0x000000ffff0f7224 */ /* 0x000fe200078e00ff */
[----:B------:R-:W-:Y:S02]  /*10d0*/  ISETP.GT.U32.AND P0, PT, R6, R13, PT ;  /* 0x0000000d0600720c */ /* 0x000fe40003f04070 */
[----:B------:R-:W-:-:S09]  /*10e0*/  ISETP.GE.AND P2, PT, R2, RZ, PT ;  /* 0x000000ff0200720c */ /* 0x000fd20003f46270 */
[----:B------:R-:W-:Y:S02]  /*10f0*/  @!P1 IMAD.IADD R8, R8, 0x1, -R7 ;  /* 0x0000000108089824 */ /* 0x000fe400078e0a07 */
[----:B------:R-:W-:Y:S02]  /*1100*/  @!P0 IMAD.IADD R13, R13, 0x1, -R6 ;  /* 0x000000010d0d8824 */ /* 0x000fe400078e0a06 */
[----:B------:R-:W-:Y:S01]  /*1110*/  @!P1 VIADD R3, R3, 0x1 ;  /* 0x0000000103039836 */ /* 0x000fe20000000000 */
[----:B------:R-:W-:Y:S01]  /*1120*/  ISETP.GE.U32.AND P0, PT, R8, R7, PT ;  /* 0x000000070800720c */ /* 0x000fe20003f06070 */
[----:B------:R-:W-:Y:S01]  /*1130*/  IMAD.MOV R8, RZ, RZ, -R10 ;  /* 0x000000ffff087224 */ /* 0x000fe200078e0a0a */
[----:B------:R-:W-:Y:S02]  /*1140*/  ISETP.GT.U32.AND P3, PT, R6, R13, PT ;  /* 0x0000000d0600720c */ /* 0x000fe40003f64070 */
[----:B------:R-:W-:Y:S01]  /*1150*/  ISETP.GE.AND P1, PT, R10, RZ, PT ;  /* 0x000000ff0a00720c */ /* 0x000fe20003f26270 */
[----:B------:R-:W-:-:S02]  /*1160*/  IMAD R8, R9, R8, R0 ;  /* 0x0000000809087224 */ /* 0x000fc400078e0200 */
[----:B------:R-:W-:-:S06]  /*1170*/  IMAD.MOV.U32 R10, RZ, RZ, RZ ;  /* 0x000000ffff0a7224 */ /* 0x000fcc00078e00ff */
[----:B------:R-:W-:Y:S01]  /*1180*/  @P0 VIADD R3, R3, 0x1 ;  /* 0x0000000103030836 */ /* 0x000fe20000000000 */
[----:B------:R-:W-:Y:S01]  /*1190*/  ISETP.NE.AND P0, PT, R4, RZ, PT ;  /* 0x000000ff0400720c */ /* 0x000fe20003f05270 */
[----:B------:R-:W-:Y:S02]  /*11a0*/  @!P3 IMAD.IADD R13, R13, 0x1, -R6 ;  /* 0x000000010d0db824 */ /* 0x000fe400078e0a06 */
[----:B------:R-:W-:Y:S02]  /*11b0*/  IMAD.MOV.U32 R6, RZ, RZ, R3 ;  /* 0x000000ffff067224 */ /* 0x000fe400078e0003 */
[----:B------:R-:W-:Y:S02]  /*11c0*/  IMAD.MOV.U32 R7, RZ, RZ, R13 ;  /* 0x000000ffff077224 */ /* 0x000fe400078e000d */
[----:B------:R-:W-:Y:S01]  /*11d0*/  @!P2 IMAD.MOV R6, RZ, RZ, -R6 ;  /* 0x000000ffff06a224 */ /* 0x000fe200078e0a06 */
[----:B------:R-:W-:Y:S01]  /*11e0*/  @!P4 LOP3.LUT R6, RZ, R11, RZ, 0x33, !PT ;  /* 0x0000000bff06c212 */ /* 0x000fe200078e33ff */
[----:B--2---:R-:W-:Y:S01]  /*11f0*/  IMAD R11, R8, UR8, RZ ;  /* 0x00000008080b7c24 */ /* 0x004fe2000f8e02ff */
[----:B------:R-:W-:-:S03]  /*1200*/  @!P1 IADD3 R7, PT, PT, -R7, RZ, RZ ;  /* 0x000000ff07079210 */ /* 0x000fc60007ffe1ff */
[----:B------:R-:W-:Y:S01]  /*1210*/  @!P0 LOP3.LUT R7, RZ, R4, RZ, 0x33, !PT ;  /* 0x00000004ff078212 */ /* 0x000fe200078e33ff */
[----:B-1----:R-:W-:-:S04]  /*1220*/  IMAD R2, R6, UR7, RZ ;  /* 0x0000000706027c24 */ /* 0x002fc8000f8e02ff */
[----:B------:R-:W-:-:S07]  /*1230*/  IMAD R13, R7, UR8, R2 ;  /* 0x00000008070d7c24 */ /* 0x000fce000f8e0202 */
.L_x_49:
[----:B------:R-:W0:Y:S01]  /*1240*/  LDCU UR8, c[0x0][0x3ac] ;  /* 0x00007580ff0877ac */ /* 0x000e220008000800 */
[----:B------:R-:W-:Y:S02]  /*1250*/  IMAD.IADD R12, R13, 0x1, R10 ;  /* 0x000000010d0c7824 */ /* 0x000fe400078e020a */
[----:B------:R-:W-:Y:S01]  /*1260*/  IMAD.MOV.U32 R4, RZ, RZ, RZ ;  /* 0x000000ffff047224 */ /* 0x000fe200078e00ff */
[----:B------:R-:W1:Y:S01]  /*1270*/  LDCU UR7, c[0x0][0x3a0] ;  /* 0x00007400ff0777ac */ /* 0x000e620008000800 */
[----:B0-----:R-:W-:Y:S01]  /*1280*/  UISETP.GE.U32.AND UP0, UPT, UR8, 0x10, UPT ;  /* 0x000000100800788c */ /* 0x001fe2000bf06070 */
[----:B-1----:R-:W-:-:S08]  /*1290*/  IMAD R12, R12, UR7, R11 ;  /* 0x000000070c0c7c24 */ /* 0x002fd0000f8e020b */
[----:B------:R-:W-:Y:S05]  /*12a0*/  BRA.U !UP0, `(.L_x_44) ;  /* 0x0000000508687547 */ /* 0x000fea000b800000 */
[----:B------:R-:W-:Y:S02]  /*12b0*/  IMAD.MOV.U32 R4, RZ, RZ, RZ ;  /* 0x000000ffff047224 */ /* 0x000fe400078e00ff */
[----:B------:R-:W-:-:S07]  /*12c0*/  IMAD.MOV.U32 R9, RZ, RZ, R12 ;  /* 0x000000ffff097224 */ /* 0x000fce00078e000c */
.L_x_45:
[----:B------:R-:W-:Y:S02]  /*12d0*/  IMAD.U32 R2, RZ, RZ, UR5 ;  /* 0x00000005ff027e24 */ /* 0x000fe4000f8e00ff */
[----:B------:R-:W-:Y:S02]  /*12e0*/  IMAD.U32 R3, RZ, RZ, UR6 ;  /* 0x00000006ff037e24 */ /* 0x000fe4000f8e00ff */
[----:B------:R-:W-:-:S05]  /*12f0*/  IMAD.WIDE R2, R9, 0x4, R2 ;  /* 0x0000000409027825 */ /* 0x000fca00078e0202 */
[----:B------:R-:W2:Y:S04]  /*1300*/  LDG.E R21, desc[UR10][R2.64+-0x20] ;  /* 0xffffe00a02157981 */ /* 0x000ea8000c1e1900 */
[----:B------:R-:W3:Y:S04]  /*1310*/  LDG.E R26, desc[UR10][R2.64+-0x1c] ;  /* 0xffffe40a021a7981 */ /* 0x000ee8000c1e1900 */
[----:B------:R-:W4:Y:S04]  /*1320*/  LDG.E R22, desc[UR10][R2.64+-0x18] ;  /* 0xffffe80a02167981 */ /* 0x000f28000c1e1900 */
[----:B------:R-:W5:Y:S04]  /*1330*/  LDG.E R23, desc[UR10][R2.64+-0x14] ;  /* 0xffffec0a02177981 */ /* 0x000f68000c1e1900 */
[----:B------:R-:W5:Y:S04]  /*1340*/  LDG.E R24, desc[UR10][R2.64+-0x10] ;  /* 0xfffff00a02187981 */ /* 0x000f68000c1e1900 */
[----:B------:R-:W5:Y:S04]  /*1350*/  LDG.E R16, desc[UR10][R2.64+-0xc] ;  /* 0xfffff40a02107981 */ /* 0x000f68000c1e1900 */
[----:B------:R-:W5:Y:S04]  /*1360*/  LDG.E R18, desc[UR10][R2.64+-0x8] ;  /* 0xfffff80a02127981 */ /* 0x000f68000c1e1900 */
[----:B------:R-:W5:Y:S04]  /*1370*/  LDG.E R19, desc[UR10][R2.64+-0x4] ;  /* 0xfffffc0a02137981 */ /* 0x000f68000c1e1900 */
[----:B------:R-:W5:Y:S01]  /*1380*/  LDG.E R20, desc[UR10][R2.64] ;  /* 0x0000000a02147981 */ /* 0x000f62000c1e1900 */
[----:B--2---:R-:W-:-:S04]  /*1390*/  FSETP.GTU.AND P1, PT, R14, R21, PT ;  /* 0x000000150e00720b */ /* 0x004fc80003f2c000 */
[----:B------:R-:W-:-:S04]  /*13a0*/  FSEL R25, R21, R14, !P1 ;  /* 0x0000000e15197208 */ /* 0x000fc80004800000 */
[----:B---3--:R-:W-:-:S04]  /*13b0*/  FSETP.GTU.AND P4, PT, R25, R26, PT ;  /* 0x0000001a1900720b */ /* 0x008fc80003f8c000 */
[----:B------:R-:W-:Y:S02]  /*13c0*/  FSEL R25, R26, R25, !P4 ;  /* 0x000000191a197208 */ /* 0x000fe40006000000 */
[----:B------:R-:W-:Y:S02]  /*13d0*/  FSETP.LE.OR P5, PT, R14, R21, !P4 ;  /* 0x000000150e00720b */ /* 0x000fe400067a3400 */
[----:B------:R-:W2:Y:S01]  /*13e0*/  LDG.E R14, desc[UR10][R2.64+0x4] ;  /* 0x0000040a020e7981 */ /* 0x000ea2000c1e1900 */
[----:B----4-:R-:W-:-:S03]  /*13f0*/  FSETP.GTU.AND P3, PT, R25, R22, PT ;  /* 0x000000161900720b */ /* 0x010fc60003f6c000 */
[----:B------:R-:W3:Y:S01]  /*1400*/  LDG.E R21, desc[UR10][R2.64+0x8] ;  /* 0x0000080a02157981 */ /* 0x000ee2000c1e1900 */
[----:B------:R-:W-:-:S04]  /*1410*/  FSEL R26, R22, R25, !P3 ;  /* 0x00000019161a7208 */ /* 0x000fc80005800000 */
[----:B-----5:R-:W-:-:S04]  /*1420*/  FSETP.GTU.AND P2, PT, R26, R23, PT ;  /* 0x000000171a00720b */ /* 0x020fc80003f4c000 */
[----:B------:R-:W-:Y:S02]  /*1430*/  FSETP.LE.OR P0, PT, R25, R22, !P2 ;  /* 0x000000161900720b */ /* 0x000fe40005703400 */
[----:B------:R-:W-:Y:S01]  /*1440*/  FSEL R25, R23, R26, !P2 ;  /* 0x0000001a17197208 */ /* 0x000fe20005000000 */
[----:B------:R-:W4:Y:S04]  /*1450*/  LDG.E R22, desc[UR10][R2.64+0x10] ;  /* 0x0000100a02167981 */ /* 0x000f28000c1e1900 */
[----:B------:R-:W5:Y:S01]  /*1460*/  LDG.E R23, desc[UR10][R2.64+0xc] ;  /* 0x00000c0a02177981 */ /* 0x000f62000c1e1900 */
[----:B------:R-:W-:Y:S02]  /*1470*/  FSETP.GTU.AND P6, PT, R25, R24, PT ;  /* 0x000000181900720b */ /* 0x000fe40003fcc000 */
[----:B------:R-:W-:Y:S01]  /*1480*/  SEL R17, R4, R17, !P1 ;  /* 0x0000001104117207 */ /* 0x000fe20004800000 */
[----:B------:R-:W4:Y:S01]  /*1490*/  LDG.E R26, desc[UR10][R2.64+0x1c] ;  /* 0x00001c0a021a7981 */ /* 0x000f22000c1e1900 */
[----:B------:R-:W-:Y:S01]  /*14a0*/  FSEL R27, R24, R25, !P6 ;  /* 0x00000019181b7208 */ /* 0x000fe20007000000 */
[----:B------:R-:W-:-:S03]  /*14b0*/  @!P4 VIADD R17, R4, 0x1 ;  /* 0x000000010411c836 */ /* 0x000fc60000000000 */
[----:B------:R-:W-:-:S04]  /*14c0*/  FSETP.GTU.AND P1, PT, R27, R16, PT ;  /* 0x000000101b00720b */ /* 0x000fc80003f2c000 */
[----:B------:R-:W-:Y:S02]  /*14d0*/  FSETP.LE.OR P4, PT, R25, R24, !P1 ;  /* 0x000000181900720b */ /* 0x000fe40004f83400 */
[----:B------:R-:W4:Y:S04]  /*14e0*/  LDG.E R24, desc[UR10][R2.64+0x14] ;  /* 0x0000140a02187981 */ /* 0x000f28000c1e1900 */
[----:B------:R0:W4:Y:S01]  /*14f0*/  LDG.E R25, desc[UR10][R2.64+0x18] ;  /* 0x0000180a02197981 */ /* 0x000122000c1e1900 */
[----:B------:R-:W-:Y:S02]  /*1500*/  FSEL R27, R16, R27, !P1 ;  /* 0x0000001b101b7208 */ /* 0x000fe40004800000 */
[----:B------:R-:W-:Y:S02]  /*1510*/  SEL R29, R10, R15, P5 ;  /* 0x0000000f0a1d7207 */ /* 0x000fe40002800000 */
[----:B------:R-:W-:Y:S01]  /*1520*/  FSETP.GTU.AND P5, PT, R27, R18, PT ;  /* 0x000000121b00720b */ /* 0x000fe20003fac000 */
[----:B------:R-:W-:-:S03]  /*1530*/  @!P3 VIADD R17, R4, 0x2 ;  /* 0x000000020411b836 */ /* 0x000fc60000000000 */
[----:B------:R-:W-:-:S04]  /*1540*/  FSEL R16, R18, R27, !P5 ;  /* 0x0000001b12107208 */ /* 0x000fc80006800000 */
[----:B------:R-:W-:Y:S01]  /*1550*/  FSETP.GTU.AND P3, PT, R16, R19, PT ;  /* 0x000000131000720b */ /* 0x000fe20003f6c000 */
[----:B------:R-:W-:-:S03]  /*1560*/  @!P2 VIADD R17, R4, 0x3 ;  /* 0x000000030411a836 */ /* 0x000fc60000000000 */
[----:B------:R-:W-:-:S04]  /*1570*/  FSEL R19, R19, R16, !P3 ;  /* 0x0000001013137208 */ /* 0x000fc80005800000 */
[----:B------:R-:W-:-:S04]  /*1580*/  FSETP.GTU.AND P2, PT, R19, R20, PT ;  /* 0x000000141300720b */ /* 0x000fc80003f4c000 */
[----:B------:R-:W-:Y:S02]  /*1590*/  FSEL R15, R20, R19, !P2 ;  /* 0x00000013140f7208 */ /* 0x000fe40005000000 */
[----:B0-----:R-:W-:Y:S02]  /*15a0*/  SEL R3, R10, R29, P0 ;  /* 0x0000001d0a037207 */ /* 0x001fe40000000000 */
[C---:B------:R-:W-:Y:S01]  /*15b0*/  @!P6 IADD3 R17, PT, PT, R4.reuse, 0x4, RZ ;  /* 0x000000040411e810 */ /* 0x040fe20007ffe0ff */
[C---:B------:R-:W-:Y:S02]  /*15c0*/  @!P1 VIADD R17, R4.reuse, 0x5 ;  /* 0x0000000504119836 */ /* 0x040fe40000000000 */
[C---:B------:R-:W-:Y:S02]  /*15d0*/  @!P5 VIADD R17, R4.reuse, 0x6 ;  /* 0x000000060411d836 */ /* 0x040fe40000000000 */
[C---:B------:R-:W-:Y:S02]  /*15e0*/  @!P3 VIADD R17, R4.reuse, 0x7 ;  /* 0x000000070411b836 */ /* 0x040fe40000000000 */
[----:B------:R-:W-:Y:S01]  /*15f0*/  @!P2 VIADD R17, R4, 0x8 ;  /* 0x000000080411a836 */ /* 0x000fe20000000000 */
[----:B------:R-:W-:-:S02]  /*1600*/  SEL R3, R10, R3, P4 ;  /* 0x000000030a037207 */ /* 0x000fc40002000000 */
[----:B------:R-:W-:-:S04]  /*1610*/  FSETP.LE.OR P3, PT, R27, R18, !P3 ;  /* 0x000000121b00720b */ /* 0x000fc80005f63400 */
[----:B------:R-:W-:Y:S02]  /*1620*/  SEL R3, R10, R3, P3 ;  /* 0x000000030a037207 */ /* 0x000fe40001800000 */
[----:B------:R-:W-:Y:S02]  /*1630*/  IADD3 R9, PT, PT, R9, 0x10, RZ ;  /* 0x0000001009097810 */ /* 0x000fe40007ffe0ff */
[----:B--2---:R-:W-:-:S04]  /*1640*/  FSETP.GTU.AND P0, PT, R15, R14, PT ;  /* 0x0000000e0f00720b */ /* 0x004fc80003f0c000 */
[----:B------:R-:W-:-:S04]  /*1650*/  FSEL R14, R14, R15, !P0 ;  /* 0x0000000f0e0e7208 */ /* 0x000fc80004000000 */
[----:B---3--:R-:W-:-:S04]  /*1660*/  FSETP.GTU.AND P6, PT, R14, R21, PT ;  /* 0x000000150e00720b */ /* 0x008fc80003fcc000 */
[----:B------:R-:W-:-:S04]  /*1670*/  FSEL R2, R21, R14, !P6 ;  /* 0x0000000e15027208 */ /* 0x000fc80007000000 */
[----:B-----5:R-:W-:-:S04]  /*1680*/  FSETP.GTU.AND P1, PT, R2, R23, PT ;  /* 0x000000170200720b */ /* 0x020fc80003f2c000 */
[----:B------:R-:W-:-:S04]  /*1690*/  FSEL R23, R23, R2, !P1 ;  /* 0x0000000217177208 */ /* 0x000fc80004800000 */
[----:B----4-:R-:W-:-:S04]  /*16a0*/  FSETP.GTU.AND P5, PT, R23, R22, PT ;  /* 0x000000161700720b */ /* 0x010fc80003fac000 */
[----:B------:R-:W-:-:S04]  /*16b0*/  FSEL R15, R22, R23, !P5 ;  /* 0x00000017160f7208 */ /* 0x000fc80006800000 */
[----:B------:R-:W-:Y:S01]  /*16c0*/  FSETP.GTU.AND P2, PT, R15, R24, PT ;  /* 0x000000180f00720b */ /* 0x000fe20003f4c000 */
[----:B------:R-:W-:-:S03]  /*16d0*/  @!P0 VIADD R17, R4, 0x9 ;  /* 0x0000000904118836 */ /* 0x000fc60000000000 */
[----:B------:R-:W-:Y:S01]  /*16e0*/  FSEL R24, R24, R15, !P2 ;  /* 0x0000000f18187208 */ /* 0x000fe20005000000 */
[----:B------:R-:W-:-:S03]  /*16f0*/  @!P6 VIADD R17, R4, 0xa ;  /* 0x0000000a0411e836 */ /* 0x000fc60000000000 */
[----:B------:R-:W-:-:S04]  /*1700*/  FSETP.GTU.AND P6, PT, R24, R25, PT ;  /* 0x000000191800720b */ /* 0x000fc80003fcc000 */
[----:B------:R-:W-:-:S04]  /*1710*/  FSEL R25, R25, R24, !P6 ;  /* 0x0000001819197208 */ /* 0x000fc80007000000 */
[----:B------:R-:W-:Y:S01]  /*1720*/  FSETP.GTU.AND P4, PT, R25, R26, PT ;  /* 0x0000001a1900720b */ /* 0x000fe20003f8c000 */
[C---:B------:R-:W-:Y:S02]  /*1730*/  @!P1 VIADD R17, R4.reuse, 0xb ;  /* 0x0000000b04119836 */ /* 0x040fe40000000000 */
[C---:B------:R-:W-:Y:S02]  /*1740*/  @!P5 VIADD R17, R4.reuse, 0xc ;  /* 0x0000000c0411d836 */ /* 0x040fe40000000000 */
[C---:B------:R-:W-:Y:S02]  /*1750*/  @!P2 VIADD R17, R4.reuse, 0xd ;  /* 0x0000000d0411a836 */ /* 0x040fe40000000000 */
[----:B------:R-:W-:Y:S01]  /*1760*/  @!P6 VIADD R17, R4, 0xe ;  /* 0x0000000e0411e836 */ /* 0x000fe20000000000 */
[----:B------:R-:W-:-:S05]  /*1770*/  FSETP.LE.OR P0, PT, R19, R20, !P0 ;  /* 0x000000141300720b */ /* 0x000fca0004703400 */
[C---:B------:R-:W-:Y:S02]  /*1780*/  @!P4 VIADD R17, R4.reuse, 0xf ;  /* 0x0000000f0411c836 */ /* 0x040fe40000000000 */
[----:B------:R-:W-:Y:S01]  /*1790*/  VIADD R4, R4, 0x10 ;  /* 0x0000001004047836 */ /* 0x000fe20000000000 */
[----:B------:R-:W-:Y:S02]  /*17a0*/  FSETP.LE.OR P1, PT, R14, R21, !P1 ;  /* 0x000000150e00720b */ /* 0x000fe40004f23400 */
[----:B------:R-:W-:Y:S02]  /*17b0*/  SEL R3, R10, R3, P0 ;  /* 0x000000030a037207 */ /* 0x000fe40000000000 */
[----:B------:R-:W-:Y:S02]  /*17c0*/  ISETP.NE.AND P0, PT, R4, UR4, PT ;  /* 0x0000000404007c0c */ /* 0x000fe4000bf05270 */
[----:B------:R-:W-:Y:S02]  /*17d0*/  FSETP.LE.OR P2, PT, R23, R22, !P2 ;  /* 0x000000161700720b */ /* 0x000fe40005743400 */
[----:B------:R-:W-:-:S04]  /*17e0*/  SEL R3, R10, R3, P1 ;  /* 0x000000030a037207 */ /* 0x000fc80000800000 */
[----:B------:R-:W-:-:S04]  /*17f0*/  SEL R3, R10, R3, P2 ;  /* 0x000000030a037207 */ /* 0x000fc80001000000 */
[----:B------:R-:W-:Y:S02]  /*1800*/  SEL R3, R10, R3, !P4 ;  /* 0x000000030a037207 */ /* 0x000fe40006000000 */
[----:B------:R-:W-:Y:S02]  /*1810*/  FSEL R14, R26, R25, !P4 ;  /* 0x000000191a0e7208 */ /* 0x000fe40006000000 */
[----:B------:R-:W-:Y:S01]  /*1820*/  SEL R15, R10, R3, !P6 ;  /* 0x000000030a0f7207 */ /* 0x000fe20007000000 */
[----:B------:R-:W-:Y:S06]  /*1830*/  @P0 BRA `(.L_x_45) ;  /* 0xfffffff800a40947 */ /* 0x000fec000383ffff */
[----:B------:R-:W-:-:S07]  /*1840*/  IMAD.U32 R4, RZ, RZ, UR4 ;  /* 0x00000004ff047e24 */ /* 0x000fce000f8e00ff */
.L_x_44:
[----:B------:R-:W0:Y:S02]  /*1850*/  LDC R16, c[0x0][0x3ac] ;  /* 0x0000eb00ff107b82 */ /* 0x000e240000000800 */
[----:B0-----:R-:W-:-:S04]  /*1860*/  LOP3.LUT R2, R16, 0xf, RZ, 0xc0, !PT ;  /* 0x0000000f10027812 */ /* 0x001fc800078ec0ff */
[----:B------:R-:W-:-:S13]  /*1870*/  ISETP.NE.AND P0, PT, R2, RZ, PT ;  /* 0x000000ff0200720c */ /* 0x000fda0003f05270 */
[----:B------:R-:W-:Y:S05]  /*1880*/  @!P0 BRA `(.L_x_46) ;  /* 0x00000004009c8947 */ /* 0x000fea0003800000 */
[----:B------:R-:W-:Y:S01]  /*1890*/  VIADD R2, R2, 0xffffffff ;  /* 0xffffffff02027836 */ /* 0x000fe20000000000 */
[----:B------:R-:W-:-:S04]  /*18a0*/  LOP3.LUT R9, R16, 0x7, RZ, 0xc0, !PT ;  /* 0x0000000710097812 */ /* 0x000fc800078ec0ff */
[----:B------:R-:W-:Y:S02]  /*18b0*/  ISETP.GE.U32.AND P0, PT, R2, 0x7, PT ;  /* 0x000000070200780c */ /* 0x000fe40003f06070 */
[----:B------:R-:W-:-:S11]  /*18c0*/  ISETP.NE.AND P2, PT, R9, RZ, PT ;  /* 0x000000ff0900720c */ /* 0x000fd60003f45270 */
[----:B------:R-:W-:Y:S05]  /*18d0*/  @!P0 BRA `(.L_x_47) ;  /* 0x0000000000b08947 */ /* 0x000fea0003800000 */
[----:B------:R-:W0:Y:S01]  /*18e0*/  LDC.64 R2, c[0x0][0x380] ;  /* 0x0000e000ff027b82 */ /* 0x000e220000000a00 */
[----:B------:R-:W-:-:S04]  /*18f0*/  IMAD.IADD R19, R12, 0x1, R4 ;  /* 0x000000010c137824 */ /* 0x000fc800078e0204 */
[----:B0-----:R-:W-:-:S05]  /*1900*/  IMAD.WIDE R2, R19, 0x4, R2 ;  /* 0x0000000413027825 */ /* 0x001fca00078e0202 */
[----:B------:R-:W2:Y:S04]  /*1910*/  LDG.E R21, desc[UR10][R2.64] ;  /* 0x0000000a02157981 */ /* 0x000ea8000c1e1900 */
[----:B------:R-:W3:Y:S04]  /*1920*/  LDG.E R25, desc[UR10][R2.64+0x4] ;  /* 0x0000040a02197981 */ /* 0x000ee8000c1e1900 */
[----:B------:R-:W4:Y:S04]  /*1930*/  LDG.E R18, desc[UR10][R2.64+0x8] ;  /* 0x0000080a02127981 */ /* 0x000f28000c1e1900 */
[----:B------:R-:W5:Y:S04]  /*1940*/  LDG.E R27, desc[UR10][R2.64+0xc] ;  /* 0x00000c0a021b7981 */ /* 0x000f68000c1e1900 */
[----:B------:R-:W5:Y:S04]  /*1950*/  LDG.E R19, desc[UR10][R2.64+0x10] ;  /* 0x0000100a02137981 */ /* 0x000f68000c1e1900 */
[----:B------:R-:W5:Y:S04]  /*1960*/  LDG.E R22, desc[UR10][R2.64+0x14] ;  /* 0x0000140a02167981 */ /* 0x000f68000c1e1900 */
[----:B------:R-:W5:Y:S04]  /*1970*/  LDG.E R20, desc[UR10][R2.64+0x18] ;  /* 0x0000180a02147981 */ /* 0x000f68000c1e1900 */
[----:B------:R-:W5:Y:S01]  /*1980*/  LDG.E R23, desc[UR10][R2.64+0x1c] ;  /* 0x00001c0a02177981 */ /* 0x000f62000c1e1900 */
[----:B--2---:R-:W-:-:S04]  /*1990*/  FSETP.GTU.AND P3, PT, R14, R21, PT ;  /* 0x000000150e00720b */ /* 0x004fc80003f6c000 */
[----:B------:R-:W-:Y:S02]  /*19a0*/  FSEL R24, R21, R14, !P3 ;  /* 0x0000000e15187208 */ /* 0x000fe40005800000 */
[----:B------:R-:W-:Y:S02]  /*19b0*/  SEL R17, R4, R17, !P3 ;  /* 0x0000001104117207 */ /* 0x000fe40005800000 */
[----:B---3--:R-:W-:-:S04]  /*19c0*/  FSETP.GTU.AND P1, PT, R24, R25, PT ;  /* 0x000000191800720b */ /* 0x008fc80003f2c000 */
[----:B------:R-:W-:-:S04]  /*19d0*/  FSEL R25, R25, R24, !P1 ;  /* 0x0000001819197208 */ /* 0x000fc80004800000 */
[----:B----4-:R-:W-:-:S04]  /*19e0*/  FSETP.GTU.AND P6, PT, R25, R18, PT ;  /* 0x000000121900720b */ /* 0x010fc80003fcc000 */
[----:B------:R-:W-:Y:S01]  /*19f0*/  FSEL R24, R18, R25, !P6 ;  /* 0x0000001912187208 */ /* 0x000fe20007000000 */
[----:B------:R-:W-:Y:S01]  /*1a00*/  @!P1 VIADD R17, R4, 0x1 ;  /* 0x0000000104119836 */ /* 0x000fe20000000000 */
[----:B------:R-:W-:Y:S02]  /*1a10*/  FSETP.LE.OR P1, PT, R14, R21, !P1 ;  /* 0x000000150e00720b */ /* 0x000fe40004f23400 */
[----:B-----5:R-:W-:Y:S02]  /*1a20*/  FSETP.GTU.AND P0, PT, R24, R27, PT ;  /* 0x0000001b1800720b */ /* 0x020fe40003f0c000 */
[----:B------:R-:W-:Y:S02]  /*1a30*/  SEL R15, R10, R15, P1 ;  /* 0x0000000f0a0f7207 */ /* 0x000fe40000800000 */
[----:B------:R-:W-:Y:S01]  /*1a40*/  FSEL R24, R27, R24, !P0 ;  /* 0x000000181b187208 */ /* 0x000fe20004000000 */
[----:B------:R-:W-:-:S03]  /*1a50*/  @!P6 VIADD R17, R4, 0x2 ;  /* 0x000000020411e836 */ /* 0x000fc60000000000 */
[----:B------:R-:W-:-:S04]  /*1a60*/  FSETP.GTU.AND P4, PT, R24, R19, PT ;  /* 0x000000131800720b */ /* 0x000fc80003f8c000 */
[----:B------:R-:W-:Y:S01]  /*1a70*/  FSEL R27, R19, R24, !P4 ;  /* 0x00000018131b7208 */ /* 0x000fe20006000000 */
[----:B------:R-:W-:Y:S01]  /*1a80*/  @!P0 VIADD R17, R4, 0x3 ;  /* 0x0000000304118836 */ /* 0x000fe20000000000 */
[----:B------:R-:W-:Y:S02]  /*1a90*/  FSETP.LE.OR P0, PT, R25, R18, !P0 ;  /* 0x000000121900720b */ /* 0x000fe40004703400 */
[----:B------:R-:W-:Y:S02]  /*1aa0*/  FSETP.GTU.AND P5, PT, R27, R22, PT ;  /* 0x000000161b00720b */ /* 0x000fe40003fac000 */
[----:B------:R-:W-:Y:S02]  /*1ab0*/  SEL R15, R10, R15, P0 ;  /* 0x0000000f0a0f7207 */ /* 0x000fe40000000000 */
[----:B------:R-:W-:Y:S01]  /*1ac0*/  FSEL R27, R22, R27, !P5 ;  /* 0x0000001b161b7208 */ /* 0x000fe20006800000 */
[----:B------:R-:W-:Y:S01]  /*1ad0*/  @!P4 VIADD R17, R4, 0x4 ;  /* 0x000000040411c836 */ /* 0x000fe20000000000 */
[----:B------:R-:W-:-:S02]  /*1ae0*/  FSETP.LE.OR P1, PT, R24, R19, !P5 ;  /* 0x000000131800720b */ /* 0x000fc40006f23400 */
[----:B------:R-:W-:Y:S02]  /*1af0*/  FSETP.GTU.AND P3, PT, R27, R20, PT ;  /* 0x000000141b00720b */ /* 0x000fe40003f6c000 */
[----:B------:R-:W-:Y:S02]  /*1b00*/  SEL R15, R10, R15, P1 ;  /* 0x0000000f0a0f7207 */ /* 0x000fe40000800000 */
[----:B------:R-:W-:Y:S01]  /*1b10*/  FSEL R14, R20, R27, !P3 ;  /* 0x0000001b140e7208 */ /* 0x000fe20005800000 */
[----:B------:R-:W-:-:S03]  /*1b20*/  @!P5 VIADD R17, R4, 0x5 ;  /* 0x000000050411d836 */ /* 0x000fc60000000000 */
[----:B------:R-:W-:-:S04]  /*1b30*/  FSETP.GTU.AND P6, PT, R14, R23, PT ;  /* 0x000000170e00720b */ /* 0x000fc80003fcc000 */
[----:B------:R-:W-:Y:S01]  /*1b40*/  SEL R15, R10, R15, !P6 ;  /* 0x0000000f0a0f7207 */ /* 0x000fe20007000000 */
[----:B------:R-:W-:Y:S01]  /*1b50*/  @!P3 VIADD R17, R4, 0x6 ;  /* 0x000000060411b836 */ /* 0x000fe20000000000 */
[----:B------:R-:W-:Y:S02]  /*1b60*/  FSEL R14, R23, R14, !P6 ;  /* 0x0000000e170e7208 */ /* 0x000fe40007000000 */
[----:B------:R-:W-:-:S05]  /*1b70*/  SEL R15, R10, R15, !P3 ;  /* 0x0000000f0a0f7207 */ /* 0x000fca0005800000 */
[C---:B------:R-:W-:Y:S02]  /*1b80*/  @!P6 VIADD R17, R4.reuse, 0x7 ;  /* 0x000000070411e836 */ /* 0x040fe40000000000 */
[----:B------:R-:W-:-:S07]  /*1b90*/  VIADD R4, R4, 0x8 ;  /* 0x0000000804047836 */ /* 0x000fce0000000000 */
.L_x_47:
[----:B------:R-:W-:Y:S05]  /*1ba0*/  @!P2 BRA `(.L_x_46) ;  /* 0x0000000000d4a947 */ /* 0x000fea0003800000 */
[----:B------:R-:W-:Y:S01]  /*1bb0*/  VIADD R9, R9, 0xffffffff ;  /* 0xffffffff09097836 */ /* 0x000fe20000000000 */
[----:B------:R-:W-:-:S04]  /*1bc0*/  LOP3.LUT R16, R16, 0x3, RZ, 0xc0, !PT ;  /* 0x0000000310107812 */ /* 0x000fc800078ec0ff */
[----:B------:R-:W-:Y:S02]  /*1bd0*/  ISETP.GE.U32.AND P0, PT, R9, 0x3, PT ;  /* 0x000000030900780c */ /* 0x000fe40003f06070 */
[----:B------:R-:W-:-:S11]  /*1be0*/  ISETP.NE.AND P1, PT, R16, RZ, PT ;  /* 0x000000ff1000720c */ /* 0x000fd60003f25270 */
[----:B------:R-:W-:Y:S05]  /*1bf0*/  @!P0 BRA `(.L_x_48) ;  /* 0x0000000000608947 */ /* 0x000fea0003800000 */
[----:B------:R-:W0:Y:S01]  /*1c00*/  LDC.64 R2, c[0x0][0x380] ;  /* 0x0000e000ff027b82 */ /* 0x000e220000000a00 */
[----:B------:R-:W-:-:S05]  /*1c10*/  IADD3 R9, PT, PT, R12, R4, RZ ;  /* 0x000000040c097210 */ /* 0x000fca0007ffe0ff */
[----:B0-----:R-:W-:-:S05]  /*1c20*/  IMAD.WIDE R2, R9, 0x4, R2 ;  /* 0x0000000409027825 */ /* 0x001fca00078e0202 */
[----:B------:R-:W2:Y:S04]  /*1c30*/  LDG.E R9, desc[UR10][R2.64] ;  /* 0x0000000a02097981 */ /* 0x000ea8000c1e1900 */
[----:B------:R-:W3:Y:S04]  /*1c40*/  LDG.E R19, desc[UR10][R2.64+0x4] ;  /* 0x0000040a02137981 */ /* 0x000ee8000c1e1900 */
[----:B------:R-:W4:Y:S04]  /*1c50*/  LDG.E R21, desc[UR10][R2.64+0x8] ;  /* 0x0000080a02157981 */ /* 0x000f28000c1e1900 */
[----:B------:R-:W5:Y:S01]  /*1c60*/  LDG.E R23, desc[UR10][R2.64+0xc] ;  /* 0x00000c0a02177981 */ /* 0x000f62000c1e1900 */
[----:B--2---:R-:W-:-:S04]  /*1c70*/  FSETP.GTU.AND P0, PT, R14, R9, PT ;  /* 0x000000090e00720b */ /* 0x004fc80003f0c000 */
[----:B------:R-:W-:Y:S02]  /*1c80*/  FSEL R18, R9, R14, !P0 ;  /* 0x0000000e09127208 */ /* 0x000fe40004000000 */
[----:B------:R-:W-:Y:S02]  /*1c90*/  SEL R17, R4, R17, !P0 ;  /* 0x0000001104117207 */ /* 0x000fe40004000000 */
[----:B---3--:R-:W-:-:S04]  /*1ca0*/  FSETP.GTU.AND P2, PT, R18, R19, PT ;  /* 0x000000131200720b */ /* 0x008fc80003f4c000 */
[----:B------:R-:W-:Y:S02]  /*1cb0*/  FSEL R18, R19, R18, !P2 ;  /* 0x0000001213127208 */ /* 0x000fe40005000000 */
[----:B------:R-:W-:Y:S02]  /*1cc0*/  FSETP.LE.OR P0, PT, R14, R9, !P2 ;  /* 0x000000090e00720b */ /* 0x000fe40005703400 */
[----:B----4-:R-:W-:Y:S02]  /*1cd0*/  FSETP.GTU.AND P3, PT, R18, R21, PT ;  /* 0x000000151200720b */ /* 0x010fe40003f6c000 */
[----:B------:R-:W-:Y:S02]  /*1ce0*/  SEL R15, R10, R15, P0 ;  /* 0x0000000f0a0f7207 */ /* 0x000fe40000000000 */
[----:B------:R-:W-:Y:S01]  /*1cf0*/  FSEL R18, R21, R18, !P3 ;  /* 0x0000001215127208 */ /* 0x000fe20005800000 */
[----:B------:R-:W-:-:S03]  /*1d00*/  @!P2 VIADD R17, R4, 0x1 ;  /* 0x000000010411a836 */ /* 0x000fc60000000000 */
[----:B-----5:R-:W-:-:S04]  /*1d10*/  FSETP.GTU.AND P4, PT, R18, R23, PT ;  /* 0x000000171200720b */ /* 0x020fc80003f8c000 */
[----:B------:R-:W-:Y:S01]  /*1d20*/  SEL R15, R10, R15, !P4 ;  /* 0x0000000f0a0f7207 */ /* 0x000fe20006000000 */
[----:B------:R-:W-:Y:S01]  /*1d30*/  @!P3 VIADD R17, R4, 0x2 ;  /* 0x000000020411b836 */ /* 0x000fe20000000000 */
[----:B------:R-:W-:Y:S02]  /*1d40*/  FSEL R14, R23, R18, !P4 ;  /* 0x00000012170e7208 */ /* 0x000fe40006000000 */
[----:B------:R-:W-:-:S05]  /*1d50*/  SEL R15, R10, R15, !P3 ;  /* 0x0000000f0a0f7207 */ /* 0x000fca0005800000 */
[C---:B------:R-:W-:Y:S02]  /*1d60*/  @!P4 VIADD R17, R4.reuse, 0x3 ;  /* 0x000000030411c836 */ /* 0x040fe40000000000 */
[----:B------:R-:W-:-:S07]  /*1d70*/  VIADD R4, R4, 0x4 ;  /* 0x0000000404047836 */ /* 0x000fce0000000000 */
.L_x_48:
[----:B------:R-:W-:Y:S05]  /*1d80*/  @!P1 BRA `(.L_x_46) ;  /* 0x00000000005c9947 */ /* 0x000fea0003800000 */
[----:B------:R-:W0:Y:S01]  /*1d90*/  LDC.64 R2, c[0x0][0x380] ;  /* 0x0000e000ff027b82 */ /* 0x000e220000000a00 */
[----:B------:R-:W-:-:S04]  /*1da0*/  IMAD.IADD R9, R12, 0x1, R4 ;  /* 0x000000010c097824 */ /* 0x000fc800078e0204 */
[----:B0-----:R-:W-:-:S05]  /*1db0*/  IMAD.WIDE R2, R9, 0x4, R2 ;  /* 0x0000000409027825 */ /* 0x001fca00078e0202 */
[----:B------:R-:W2:Y:S01]  /*1dc0*/  LDG.E R9, desc[UR10][R2.64] ;  /* 0x0000000a02097981 */ /* 0x000ea2000c1e1900 */
[----:B------:R-:W-:Y:S02]  /*1dd0*/  ISETP.NE.AND P1, PT, R16, 0x1, PT ;  /* 0x000000011000780c */ /* 0x000fe40003f25270 */
[----:B--2---:R-:W-:-:S04]  /*1de0*/  FSETP.GTU.AND P0, PT, R14, R9, PT ;  /* 0x000000090e00720b */ /* 0x004fc80003f0c000 */
[----:B------:R-:W-:Y:S02]  /*1df0*/  FSEL R14, R9, R14, !P0 ;  /* 0x0000000e090e7208 */ /* 0x000fe40004000000 */
[----:B------:R-:W-:Y:S02]  /*1e00*/  SEL R15, R10, R15, !P0 ;  /* 0x0000000f0a0f7207 */ /* 0x000fe40004000000 */
[----:B------:R-:W-:-:S03]  /*1e10*/  SEL R17, R4, R17, !P0 ;  /* 0x0000001104117207 */ /* 0x000fc60004000000 */
[----:B------:R-:W-:Y:S05]  /*1e20*/  @!P1 BRA `(.L_x_46) ;  /* 0x0000000000349947 */ /* 0x000fea0003800000 */
[----:B------:R-:W-:Y:S01]  /*1e30*/  ISETP.NE.AND P2, PT, R16, 0x2, PT ;  /* 0x000000021000780c */ /* 0x000fe20003f45270 */
[----:B------:R-:W2:-:S12]  /*1e40*/  LDG.E R9, desc[UR10][R2.64+0x4] ;  /* 0x0000040a02097981 */ /* 0x000e98000c1e1900 */
[----:B------:R-:W3:Y:S01]  /*1e50*/  @P2 LDG.E R19, desc[UR10][R2.64+0x8] ;  /* 0x0000080a02132981 */ /* 0x000ee2000c1e1900 */
[----:B------:R-:W-:Y:S02]  /*1e60*/  PLOP3.LUT P0, PT, PT, PT, PT, 0x80, 0x8 ;  /* 0x000000000008781c */ /* 0x000fe40003f0f070 */
[----:B--2---:R-:W-:-:S04]  /*1e70*/  FSETP.GTU.AND P1, PT, R14, R9, PT ;  /* 0x000000090e00720b */ /* 0x004fc80003f2c000 */
[----:B------:R-:W-:Y:S02]  /*1e80*/  FSEL R14, R9, R14, !P1 ;  /* 0x0000000e090e7208 */ /* 0x000fe40004800000 */
[----:B------:R-:W-:Y:S02]  /*1e90*/  SEL R15, R10, R15, !P1 ;  /* 0x0000000f0a0f7207 */ /* 0x000fe40004800000 */
[----:B---3--:R-:W-:-:S05]  /*1ea0*/  @P2 FSETP.GTU.AND P3, PT, R14, R19, PT ;  /* 0x000000130e00220b */ /* 0x008fca0003f6c000 */
[----:B------:R-:W-:Y:S01]  /*1eb0*/  @!P1 VIADD R17, R4, 0x1 ;  /* 0x0000000104119836 */ /* 0x000fe20000000000 */
[----:B------:R-:W-:Y:S02]  /*1ec0*/  @P2 PLOP3.LUT P0, PT, P3, PT, PT, 0x80, 0x8 ;  /* 0x000000000008281c */ /* 0x000fe40001f0f070 */
[----:B------:R-:W-:Y:S02]  /*1ed0*/  @P2 FSEL R14, R19, R14, !P3 ;  /* 0x0000000e130e2208 */ /* 0x000fe40005800000 */
[----:B------:R-:W-:-:S09]  /*1ee0*/  @P2 SEL R15, R10, R15, !P3 ;  /* 0x0000000f0a0f2207 */ /* 0x000fd20005800000 */
[----:B------:R-:W-:-:S07]  /*1ef0*/  @!P0 VIADD R17, R4, 0x2 ;  /* 0x0000000204118836 */ /* 0x000fce0000000000 */
.L_x_46:
[----:B------:R-:W0:Y:S01]  /*1f00*/  LDCU UR9, c[0x0][0x3b0] ;  /* 0x00007600ff0977ac */ /* 0x000e220008000800 */
[----:B------:R-:W-:-:S05]  /*1f10*/  VIADD R10, R10, 0x1 ;  /* 0x000000010a0a7836 */ /* 0x000fca0000000000 */
[----:B0-----:R-:W-:-:S13]  /*1f20*/  ISETP.NE.AND P0, PT, R10, UR9, PT ;  /* 0x000000090a007c0c */ /* 0x001fda000bf05270 */
[----:B------:R-:W-:Y:S05]  /*1f30*/  @P0 BRA `(.L_x_49) ;  /* 0xfffffff000c00947 */ /* 0x000fea000383ffff */
[----:B------:R-:W0:Y:S01]  /*1f40*/  LDCU UR7, c[0x0][0x3a8] ;  /* 0x00007500ff0777ac */ /* 0x000e220008000800 */
[----:B------:R-:W1:Y:S01]  /*1f50*/  LDC.64 R10, c[0x0][0x390] ;  /* 0x0000e400ff0a7b82 */ /* 0x000e620000000a00 */
[----:B------:R-:W-:Y:S01]  /*1f60*/  IMAD.IADD R0, R5, 0x1, R0 ;  /* 0x0000000105007824 */ /* 0x000fe200078e0200 */
[----:B------:R-:W0:Y:S01]  /*1f70*/  LDCU UR8, c[0x0][0x3a4] ;  /* 0x00007480ff0877ac */ /* 0x000e220008000800 */
[----:B------:R-:W2:Y:S05]  /*1f80*/  LDCU UR12, c[0x0][0x3a8] ;  /* 0x00007500ff0c77ac */ /* 0x000eaa0008000800 */
[----:B------:R-:W3:Y:S01]  /*1f90*/  LDC.64 R2, c[0x0][0x388] ;  /* 0x0000e200ff027b82 */ /* 0x000ee20000000a00 */
[----:B0-----:R-:W-:Y:S01]  /*1fa0*/  UIMAD UR7, UR7, UR8, URZ ;  /* 0x00000008070772a4 */ /* 0x001fe2000f8e02ff */
[----:B------:R-:W0:Y:S05]  /*1fb0*/  LDCU UR8, c[0x0][0x3ac] ;  /* 0x00007580ff0877ac */ /* 0x000e2a0008000800 */
[----:B------:R-:W-:-:S04]  /*1fc0*/  IMAD R6, R6, UR7, RZ ;  /* 0x0000000706067c24 */ /* 0x000fc8000f8e02ff */
[----:B--2---:R-:W-:Y:S01]  /*1fd0*/  IMAD R7, R7, UR12, R6 ;  /* 0x0000000c07077c24 */ /* 0x004fe2000f8e0206 */
[----:B------:R-:W2:Y:S03]  /*1fe0*/  LDCU UR7, c[0x0][0x398] ;  /* 0x00007300ff0777ac */ /* 0x000ea60008000800 */
[----:B------:R-:W-:-:S04]  /*1ff0*/  IMAD.IADD R7, R8, 0x1, R7 ;  /* 0x0000000108077824 */ /* 0x000fc800078e0207 */
[C---:B------:R-:W-:Y:S02]  /*2000*/  IMAD R4, R7.reuse, UR9, R15 ;  /* 0x0000000907047c24 */ /* 0x040fe4000f8e020f */
[----:B-1----:R-:W-:-:S04]  /*2010*/  IMAD.WIDE R10, R7, 0x4, R10 ;  /* 0x00000004070a7825 */ /* 0x002fc800078e020a */
[----:B0-----:R-:W-:Y:S01]  /*2020*/  IMAD R17, R4, UR8, R17 ;  /* 0x0000000804117c24 */ /* 0x001fe2000f8e0211 */
[----:B------:R0:W-:Y:S01]  /*2030*/  STG.E desc[UR10][R10.64], R14 ;  /* 0x0000000e0a007986 */ /* 0x0001e2000c10190a */
[----:B------:R-:W-:Y:S02]  /*2040*/  IMAD.MOV.U32 R7, RZ, RZ, 0x3f800000 ;  /* 0x3f800000ff077424 */ /* 0x000fe400078e00ff */
[----:B---3--:R-:W-:Y:S01]  /*2050*/  IMAD.WIDE R2, R17, 0x4, R2 ;  /* 0x0000000411027825 */ /* 0x008fe200078e0202 */
[----:B--2---:R-:W-:-:S04]  /*2060*/  ISETP.GE.AND P0, PT, R0, UR7, PT ;  /* 0x0000000700007c0c */ /* 0x004fc8000bf06270 */
[----:B------:R0:W-:Y:S09]  /*2070*/  STG.E desc[UR10][R2.64], R7 ;  /* 0x0000000702007986 */ /* 0x0001f2000c10190a */
[----:B------:R-:W-:Y:S05]  /*2080*/  @!P0 BRA `(.L_x_50) ;  /* 0xffffffec00148947 */ /* 0x000fea000383ffff */
[----:B------:R-:W-:Y:S05]  /*2090*/  EXIT ;  /* 0x000000000000794d */ /* 0x000fea0003800000 */
.L_x_51:
        /* <DEDUP_REMOVED lines=14> */
.L_x_56:


//--------------------- .nv.shared.reserved.0     --------------------------
	.section	.nv.shared.reserved.0,"aw",@nobits
	.weak		__nv_reservedSMEM_offset_0_alias
	.size		__nv_reservedSMEM_offset_0_alias, 0, 64
	.other		__nv_reservedSMEM_offset_0_alias,@"STO_CUDA_RESERVED_SHARED STV_DEFAULT"
__nv_reservedSMEM_offset_0_alias:
	.zero		0
	.zero		64


//--------------------- .nv.constant0.pooling_diff --------------------------
	.section	.nv.constant0.pooling_diff,"a",@progbits
	.sectionflags	@""
	.align	4
.nv.constant0.pooling_diff:
	.zero		952


//--------------------- .nv.constant0.mean_pooling --------------------------
	.section	.nv.constant0.mean_pooling,"a",@progbits
	.sectionflags	@""
	.align	4
.nv.constant0.mean_pooling:
	.zero		952


//--------------------- .nv.constant0.max_pooling --------------------------
	.section	.nv.constant0.max_pooling,"a",@progbits
	.sectionflags	@""
	.align	4
.nv.constant0.max_pooling:
	.zero		952


//--------------------- SYMBOLS --------------------------

	.type		.nv.reservedSmem.offset0,@object
	.size		.nv.reservedSmem.offset0,0x4
